	.target	sm_90a

	.elftype	@"ET_EXEC"


//--------------------- .note.nv.tkinfo           --------------------------
	.section	.note.nv.tkinfo,"",@"SHT_NOTE"
	.sectionflags	@"SHF_NOTE_NV_TKINFO"
	.tkinfo
        /*0018*/ 	.word	0x00000002
        /*0030*/ 	.string	""
        /*0030*/ 	.string	"ptxas"
        /*0030*/ 	.string	"Cuda compilation tools, release 13.0, V13.0.88"
        /*0030*/ 	.string	"Build cuda_13.0.r13.0/compiler.36424714_0"
        /*0030*/ 	.string	"-arch sm_90a -m 64 "



//--------------------- .note.nv.cuinfo           --------------------------
	.section	.note.nv.cuinfo,"",@"SHT_NOTE"
	.sectionflags	@"SHF_NOTE_NV_CUINFO"
        /*0018*/ 	.short	0x0002
        /*001a*/ 	.short	0x005a
        /*001c*/ 	.short	0x0082
	.zero		2


//--------------------- .nv.info                  --------------------------
	.section	.nv.info,"",@"SHT_CUDA_INFO"
	.align	4


	//----- nvinfo : EIATTR_REGCOUNT
	.align		4
        /*0000*/ 	.byte	0x04, 0x2f
        /*0002*/ 	.short	(.L_16 - .L_15)
	.align		4
.L_15:
        /*0004*/ 	.word	index@(_ZN7cutlass13device_kernelINS_4fmha6kernel13FmhaKernelTmaINS1_10collective15FmhaMainloopTmaINS_6half_tEfN4cute5tupleIJNS7_1CILi64EEENS9_ILi128EEENS9_ILi112EEEEEENS4_13DefaultFusionEJEEENS4_15FmhaFwdEpilogueIS6_fNS8_IJSA_SC_SB_EEEEEJEEEEEvNT_6ParamsE)
        /*0008*/ 	.word	0x000000a1


	//----- nvinfo : EIATTR_FRAME_SIZE
	.align		4
.L_16:
        /*000c*/ 	.byte	0x04, 0x11
        /*000e*/ 	.short	(.L_18 - .L_17)
	.align		4
.L_17:
        /*0010*/ 	.word	index@($__internal_0_$__cuda_sm20_rcp_rn_f32_slowpath)
        /*0014*/ 	.word	0x00000000


	//----- nvinfo : EIATTR_FRAME_SIZE
	.align		4
.L_18:
        /*0018*/ 	.byte	0x04, 0x11
        /*001a*/ 	.short	(.L_20 - .L_19)
	.align		4
.L_19:
        /*001c*/ 	.word	index@(_ZN7cutlass13device_kernelINS_4fmha6kernel13FmhaKernelTmaINS1_10collective15FmhaMainloopTmaINS_6half_tEfN4cute5tupleIJNS7_1CILi64EEENS9_ILi128EEENS9_ILi112EEEEEENS4_13DefaultFusionEJEEENS4_15FmhaFwdEpilogueIS6_fNS8_IJSA_SC_SB_EEEEEJEEEEEvNT_6ParamsE)
        /*0020*/ 	.word	0x00000000


	//----- nvinfo : EIATTR_MIN_STACK_SIZE
	.align		4
.L_20:
        /*0024*/ 	.byte	0x04, 0x12
        /*0026*/ 	.short	(.L_22 - .L_21)
	.align		4
.L_21:
        /*0028*/ 	.word	index@(_ZN7cutlass13device_kernelINS_4fmha6kernel13FmhaKernelTmaINS1_10collective15FmhaMainloopTmaINS_6half_tEfN4cute5tupleIJNS7_1CILi64EEENS9_ILi128EEENS9_ILi112EEEEEENS4_13DefaultFusionEJEEENS4_15FmhaFwdEpilogueIS6_fNS8_IJSA_SC_SB_EEEEEJEEEEEvNT_6ParamsE)
        /*002c*/ 	.word	0x00000000
.L_22:


//--------------------- .nv.compat                --------------------------
	.section	.nv.compat,"",@"SHT_CUDA_COMPAT_INFO"
	.align	4
        /*0000*/ 	.byte	0x02, 0x09, 0x01, 0x00, 0x02, 0x02, 0x04, 0x00, 0x02, 0x05, 0x05, 0x00, 0x03, 0x07, 0x01, 0x01
        /*0010*/ 	.byte	0x02, 0x03, 0x01, 0x00, 0x02, 0x06, 0x01, 0x00, 0x04, 0x0b, 0x08, 0x00, 0x00, 0x00, 0x00, 0x00
        /*0020*/ 	.byte	0x00, 0x00, 0x00, 0x00


//--------------------- .nv.info._ZN7cutlass13device_kernelINS_4fmha6kernel13FmhaKernelTmaINS1_10collective15FmhaMainloopTmaINS_6half_tEfN4cute5tupleIJNS7_1CILi64EEENS9_ILi128EEENS9_ILi112EEEEEENS4_13DefaultFusionEJEEENS4_15FmhaFwdEpilogueIS6_fNS8_IJSA_SC_SB_EEEEEJEEEEEvNT_6ParamsE --------------------------
	.section	.nv.info._ZN7cutlass13device_kernelINS_4fmha6kernel13FmhaKernelTmaINS1_10collective15FmhaMainloopTmaINS_6half_tEfN4cute5tupleIJNS7_1CILi64EEENS9_ILi128EEENS9_ILi112EEEEEENS4_13DefaultFusionEJEEENS4_15FmhaFwdEpilogueIS6_fNS8_IJSA_SC_SB_EEEEEJEEEEEvNT_6ParamsE,"",@"SHT_CUDA_INFO"
	.sectionflags	@""
	.align	4


	//----- nvinfo : EIATTR_CUDA_API_VERSION
	.align		4
        /*0000*/ 	.byte	0x04, 0x37
        /*0002*/ 	.short	(.L_24 - .L_23)
.L_23:
        /*0004*/ 	.word	0x00000082


	//----- nvinfo : EIATTR_KPARAM_INFO
	.align		4
.L_24:
        /*0008*/ 	.byte	0x04, 0x17
        /*000a*/ 	.short	(.L_26 - .L_25)
.L_25:
        /*000c*/ 	.word	0x00000000
        /*0010*/ 	.short	0x0000
        /*0012*/ 	.short	0x0070
        /*0014*/ 	.byte	0x00, 0xf0, 0x01, 0x20


	//----- nvinfo : EIATTR_SPARSE_MMA_MASK
	.align		4
.L_26:
        /*0018*/ 	.byte	0x03, 0x50
        /*001a*/ 	.short	0x0000


	//----- nvinfo : EIATTR_MAXREG_COUNT
	.align		4
        /*001c*/ 	.byte	0x03, 0x1b
        /*001e*/ 	.short	0x00ff


	//----- nvinfo : EIATTR_NUM_BARRIERS
	.align		4
        /*0020*/ 	.byte	0x02, 0x4c
        /*0022*/ 	.byte	0x02
	.zero		1


	//----- nvinfo : EIATTR_EXTERNS
	.align		4
        /*0024*/ 	.byte	0x04, 0x0f
        /*0026*/ 	.short	(.L_28 - .L_27)


	//   ....[0]....
	.align		4
.L_27:
        /*0028*/ 	.word	index@(__assertfail)


	//----- nvinfo : EIATTR_MERCURY_ISA_VERSION
	.align		4
.L_28:
        /*002c*/ 	.byte	0x03, 0x5f
        /*002e*/ 	.short	0x0101


	//----- nvinfo : EIATTR_COOP_GROUP_MASK_REGIDS
	.align		4
        /*0030*/ 	.byte	0x04, 0x29
        /*0032*/ 	.short	(.L_30 - .L_29)


	//   ....[0]....
.L_29:
        /*0034*/ 	.word	0xffffffff


	//   ....[1]....
        /*0038*/ 	.word	0xffffffff


	//   ....[2]....
        /*003c*/ 	.word	0xffffffff


	//   ....[3]....
        /*0040*/ 	.word	0xffffffff


	//   ....[4]....
        /*0044*/ 	.word	0xffffffff


	//   ....[5]....
        /*0048*/ 	.word	0xffffffff


	//   ....[6]....
        /*004c*/ 	.word	0xffffffff


	//   ....[7]....
        /*0050*/ 	.word	0xffffffff


	//   ....[8]....
        /*0054*/ 	.word	0xffffffff


	//   ....[9]....
        /*0058*/ 	.word	0xffffffff


	//   ....[10]....
        /*005c*/ 	.word	0xffffffff


	//   ....[11]....
        /*0060*/ 	.word	0xffffffff


	//   ....[12]....
        /*0064*/ 	.word	0xffffffff


	//   ....[13]....
        /*0068*/ 	.word	0xffffffff


	//   ....[14]....
        /*006c*/ 	.word	0xffffffff


	//   ....[15]....
        /*0070*/ 	.word	0xffffffff


	//   ....[16]....
        /*0074*/ 	.word	0xffffffff


	//----- nvinfo : EIATTR_COOP_GROUP_INSTR_OFFSETS
	.align		4
.L_30:
        /*0078*/ 	.byte	0x04, 0x28
        /*007a*/ 	.short	(.L_32 - .L_31)


	//   ....[0]....
.L_31:
        /*007c*/ 	.word	0x00000050


	//   ....[1]....
        /*0080*/ 	.word	0x00000140


	//   ....[2]....
        /*0084*/ 	.word	0x00000270


	//   ....[3]....
        /*0088*/ 	.word	0x00000410


	//   ....[4]....
        /*008c*/ 	.word	0x000005b0


	//   ....[5]....
        /*0090*/ 	.word	0x000026e0


	//   ....[6]....
        /*0094*/ 	.word	0x00002770


	//   ....[7]....
        /*0098*/ 	.word	0x000027c0


	//   ....[8]....
        /*009c*/ 	.word	0x00002880


	//   ....[9]....
        /*00a0*/ 	.word	0x00006570


	//   ....[10]....
        /*00a4*/ 	.word	0x000065a0


	//   ....[11]....
        /*00a8*/ 	.word	0x000065f0


	//   ....[12]....
        /*00ac*/ 	.word	0x00006600


	//   ....[13]....
        /*00b0*/ 	.word	0x0000a4d0


	//   ....[14]....
        /*00b4*/ 	.word	0x0000a510


	//   ....[15]....
        /*00b8*/ 	.word	0x0000a550


	//   ....[16]....
        /*00bc*/ 	.word	0x0000a570


	//----- nvinfo : EIATTR_SYSCALL_OFFSETS
	.align		4
.L_32:
        /*00c0*/ 	.byte	0x04, 0x46
        /*00c2*/ 	.short	(.L_34 - .L_33)


	//   ....[0]....
.L_33:
        /*00c4*/ 	.word	0x0000b020


	//   ....[1]....
        /*00c8*/ 	.word	0x0000b140


	//----- nvinfo : EIATTR_MBARRIER_INSTR_OFFSETS
	.align		4
.L_34:
        /*00cc*/ 	.byte	0x04, 0x39
        /*00ce*/ 	.short	(.L_36 - .L_35)


	//   ....[0]....
.L_35:
        /*00d0*/ 	.word	0x00000240
        /*00d4*/ 	.word	0x000000ff
        /*00d8*/ 	.word	0x0001f840
        /*00dc*/ 	.short	0x0100
        /*00de*/ 	.byte	0x08
	.zero		1


	//   ....[1]....
        /*00e0*/ 	.word	0x00000250
        /*00e4*/ 	.word	0x000000ff
        /*00e8*/ 	.word	0x0001f848
        /*00ec*/ 	.short	0x0100
        /*00ee*/ 	.byte	0x08
	.zero		1


	//   ....[2]....
        /*00f0*/ 	.word	0x00000380
        /*00f4*/ 	.word	0x000000ff
        /*00f8*/ 	.word	0x0001f800
        /*00fc*/ 	.short	0x0100
        /*00fe*/ 	.byte	0x08
	.zero		1


	//   ....[3]....
        /*0100*/ 	.word	0x00000390
        /*0104*/ 	.word	0x000000ff
        /*0108*/ 	.word	0x0001f820
        /*010c*/ 	.short	0x0100
        /*010e*/ 	.byte	0x08
	.zero		1


	//   ....[4]....
        /*0110*/ 	.word	0x000003a0
        /*0114*/ 	.word	0x000000ff
        /*0118*/ 	.word	0x0001f808
        /*011c*/ 	.short	0x0100
        /*011e*/ 	.byte	0x08
	.zero		1


	//   ....[5]....
        /*0120*/ 	.word	0x000003b0
        /*0124*/ 	.word	0x000000ff
        /*0128*/ 	.word	0x0001f828
        /*012c*/ 	.short	0x0100
        /*012e*/ 	.byte	0x08
	.zero		1


	//   ....[6]....
        /*0130*/ 	.word	0x000003c0
        /*0134*/ 	.word	0x000000ff
        /*0138*/ 	.word	0x0001f810
        /*013c*/ 	.short	0x0100
        /*013e*/ 	.byte	0x08
	.zero		1


	//   ....[7]....
        /*0140*/ 	.word	0x000003d0
        /*0144*/ 	.word	0x000000ff
        /*0148*/ 	.word	0x0001f830
        /*014c*/ 	.short	0x0100
        /*014e*/ 	.byte	0x08
	.zero		1


	//   ....[8]....
        /*0150*/ 	.word	0x000003e0
        /*0154*/ 	.word	0x000000ff
        /*0158*/ 	.word	0x0001f818
        /*015c*/ 	.short	0x0100
        /*015e*/ 	.byte	0x08
	.zero		1


	//   ....[9]....
        /*0160*/ 	.word	0x000003f0
        /*0164*/ 	.word	0x000000ff
        /*0168*/ 	.word	0x0001f838
        /*016c*/ 	.short	0x0100
        /*016e*/ 	.byte	0x08
	.zero		1


	//   ....[10]....
        /*0170*/ 	.word	0x00000520
        /*0174*/ 	.word	0x000000ff
        /*0178*/ 	.word	0x0001f850
        /*017c*/ 	.short	0x0100
        /*017e*/ 	.byte	0x08
	.zero		1


	//   ....[11]....
        /*0180*/ 	.word	0x00000530
        /*0184*/ 	.word	0x000000ff
        /*0188*/ 	.word	0x0001f870
        /*018c*/ 	.short	0x0100
        /*018e*/ 	.byte	0x08
	.zero		1


	//   ....[12]....
        /*0190*/ 	.word	0x00000540
        /*0194*/ 	.word	0x000000ff
        /*0198*/ 	.word	0x0001f858
        /*019c*/ 	.short	0x0100
        /*019e*/ 	.byte	0x08
	.zero		1


	//   ....[13]....
        /*01a0*/ 	.word	0x00000550
        /*01a4*/ 	.word	0x000000ff
        /*01a8*/ 	.word	0x0001f878
        /*01ac*/ 	.short	0x0100
        /*01ae*/ 	.byte	0x08
	.zero		1


	//   ....[14]....
        /*01b0*/ 	.word	0x00000560
        /*01b4*/ 	.word	0x000000ff
        /*01b8*/ 	.word	0x0001f860
        /*01bc*/ 	.short	0x0100
        /*01be*/ 	.byte	0x08
	.zero		1


	//   ....[15]....
        /*01c0*/ 	.word	0x00000570
        /*01c4*/ 	.word	0x000000ff
        /*01c8*/ 	.word	0x0001f880
        /*01cc*/ 	.short	0x0100
        /*01ce*/ 	.byte	0x08
	.zero		1


	//   ....[16]....
        /*01d0*/ 	.word	0x00000580
        /*01d4*/ 	.word	0x000000ff
        /*01d8*/ 	.word	0x0001f868
        /*01dc*/ 	.short	0x0100
        /*01de*/ 	.byte	0x08
	.zero		1


	//   ....[17]....
        /*01e0*/ 	.word	0x00000590
        /*01e4*/ 	.word	0x000000ff
        /*01e8*/ 	.word	0x0001f888
        /*01ec*/ 	.short	0x0100
        /*01ee*/ 	.byte	0x08
	.zero		1


	//   ....[18]....
        /*01f0*/ 	.word	0x000006c0
        /*01f4*/ 	.word	0x00000003
        /*01f8*/ 	.word	0x0001f848
        /*01fc*/ 	.short	0x010a
        /*01fe*/ 	.byte	0x3f
	.zero		1


	//   ....[19]....
        /*0200*/ 	.word	0x00000bc0
        /*0204*/ 	.word	0x00000003
        /*0208*/ 	.word	0x0001f820
        /*020c*/ 	.short	0x010a
        /*020e*/ 	.byte	0x3f
	.zero		1


	//   ....[20]....
        /*0210*/ 	.word	0x00000f30
        /*0214*/ 	.word	0x00000000
        /*0218*/ 	.word	0x0001f820
        /*021c*/ 	.short	0x010a
        /*021e*/ 	.byte	0x3f
	.zero		1


	//   ....[21]....
        /*0220*/ 	.word	0x000013b0
        /*0224*/ 	.word	0x00000002
        /*0228*/ 	.word	0x0001f820
        /*022c*/ 	.short	0x010a
        /*022e*/ 	.byte	0x3f
	.zero		1


	//   ....[22]....
        /*0230*/ 	.word	0x000017e0
        /*0234*/ 	.word	0x00000003
        /*0238*/ 	.word	0x0001f820
        /*023c*/ 	.short	0x010a
        /*023e*/ 	.byte	0x3f
	.zero		1


	//   ....[23]....
        /*0240*/ 	.word	0x00001c70
        /*0244*/ 	.word	0x00000002
        /*0248*/ 	.word	0x0001f840
        /*024c*/ 	.short	0x010a
        /*024e*/ 	.byte	0x3f
	.zero		1


	//   ....[24]....
        /*0250*/ 	.word	0x00001c90
        /*0254*/ 	.word	0x00000002
        /*0258*/ 	.word	0x0001f800
        /*025c*/ 	.short	0x010a
        /*025e*/ 	.byte	0x3f
	.zero		1


	//   ....[25]....
        /*0260*/ 	.word	0x00003720
        /*0264*/ 	.word	0x00000002
        /*0268*/ 	.word	0x0001f808
        /*026c*/ 	.short	0x010a
        /*026e*/ 	.byte	0x3f
	.zero		1


	//   ....[26]....
        /*0270*/ 	.word	0x000057a0
        /*0274*/ 	.word	0x0000000b
        /*0278*/ 	.word	0x00000000
        /*027c*/ 	.short	0x0101
        /*027e*/ 	.byte	0x3f
	.zero		1


	//   ....[27]....
        /*0280*/ 	.word	0x00005840
        /*0284*/ 	.word	0x00000015
        /*0288*/ 	.word	0x0001f800
        /*028c*/ 	.short	0x010a
        /*028e*/ 	.byte	0x3f
	.zero		1


	//   ....[28]....
        /*0290*/ 	.word	0x00005cb0
        /*0294*/ 	.word	0x00000000
        /*0298*/ 	.word	0x0001f820
        /*029c*/ 	.short	0x010a
        /*029e*/ 	.byte	0x3f
	.zero		1


	//   ....[29]....
        /*02a0*/ 	.word	0x000065b0
        /*02a4*/ 	.word	0x00000014
        /*02a8*/ 	.word	0x00000000
        /*02ac*/ 	.short	0x0101
        /*02ae*/ 	.byte	0x3f
	.zero		1


	//   ....[30]....
        /*02b0*/ 	.word	0x000065c0
        /*02b4*/ 	.word	0x0000009d
        /*02b8*/ 	.word	0x0001f800
        /*02bc*/ 	.short	0x010a
        /*02be*/ 	.byte	0x3f
	.zero		1


	//   ....[31]....
        /*02c0*/ 	.word	0x00009f20
        /*02c4*/ 	.word	0x0000000b
        /*02c8*/ 	.word	0x00000000
        /*02cc*/ 	.short	0x0101
        /*02ce*/ 	.byte	0x3f
	.zero		1


	//   ....[32]....
        /*02d0*/ 	.word	0x00009fa0
        /*02d4*/ 	.word	0x0000000b
        /*02d8*/ 	.word	0x0001f820
        /*02dc*/ 	.short	0x010a
        /*02de*/ 	.byte	0x3f
	.zero		1


	//   ....[33]....
        /*02e0*/ 	.word	0x0000c290
        /*02e4*/ 	.word	0x00000003
        /*02e8*/ 	.word	0x0001f848
        /*02ec*/ 	.short	0x010a
        /*02ee*/ 	.byte	0x3f
	.zero		1


	//   ....[34]....
        /*02f0*/ 	.word	0x0000c2e0
        /*02f4*/ 	.word	0x00000003
        /*02f8*/ 	.word	0x0001f820
        /*02fc*/ 	.short	0x010a
        /*02fe*/ 	.byte	0x3f
	.zero		1


	//   ....[35]....
        /*0300*/ 	.word	0x0000c330
        /*0304*/ 	.word	0x00000000
        /*0308*/ 	.word	0x0001f820
        /*030c*/ 	.short	0x010a
        /*030e*/ 	.byte	0x3f
	.zero		1


	//   ....[36]....
        /*0310*/ 	.word	0x0000c380
        /*0314*/ 	.word	0x00000002
        /*0318*/ 	.word	0x0001f820
        /*031c*/ 	.short	0x010a
        /*031e*/ 	.byte	0x3f
	.zero		1


	//   ....[37]....
        /*0320*/ 	.word	0x0000c3d0
        /*0324*/ 	.word	0x00000003
        /*0328*/ 	.word	0x0001f820
        /*032c*/ 	.short	0x010a
        /*032e*/ 	.byte	0x3f
	.zero		1


	//   ....[38]....
        /*0330*/ 	.word	0x0000c420
        /*0334*/ 	.word	0x00000002
        /*0338*/ 	.word	0x0001f840
        /*033c*/ 	.short	0x010a
        /*033e*/ 	.byte	0x3f
	.zero		1


	//   ....[39]....
        /*0340*/ 	.word	0x0000c470
        /*0344*/ 	.word	0x00000002
        /*0348*/ 	.word	0x0001f800
        /*034c*/ 	.short	0x010a
        /*034e*/ 	.byte	0x3f
	.zero		1


	//   ....[40]....
        /*0350*/ 	.word	0x0000c4c0
        /*0354*/ 	.word	0x00000002
        /*0358*/ 	.word	0x0001f808
        /*035c*/ 	.short	0x010a
        /*035e*/ 	.byte	0x3f
	.zero		1


	//   ....[41]....
        /*0360*/ 	.word	0x0000c510
        /*0364*/ 	.word	0x00000015
        /*0368*/ 	.word	0x0001f800
        /*036c*/ 	.short	0x010a
        /*036e*/ 	.byte	0x3f
	.zero		1


	//   ....[42]....
        /*0370*/ 	.word	0x0000c560
        /*0374*/ 	.word	0x00000000
        /*0378*/ 	.word	0x0001f820
        /*037c*/ 	.short	0x010a
        /*037e*/ 	.byte	0x3f
	.zero		1


	//   ....[43]....
        /*0380*/ 	.word	0x0000c5b0
        /*0384*/ 	.word	0x0000009d
        /*0388*/ 	.word	0x0001f800
        /*038c*/ 	.short	0x010a
        /*038e*/ 	.byte	0x3f
	.zero		1


	//   ....[44]....
        /*0390*/ 	.word	0x0000c600
        /*0394*/ 	.word	0x0000000b
        /*0398*/ 	.word	0x0001f820
        /*039c*/ 	.short	0x010a
        /*039e*/ 	.byte	0x3f
	.zero		1


	//----- nvinfo : EIATTR_NUM_MBARRIERS
	.align		4
.L_36:
        /*03a0*/ 	.byte	0x03, 0x38
        /*03a2*/ 	.short	0x0012


	//----- nvinfo : EIATTR_EXIT_INSTR_OFFSETS
	.align		4
        /*03a4*/ 	.byte	0x04, 0x1c
        /*03a6*/ 	.short	(.L_38 - .L_37)


	//   ....[0]....
.L_37:
        /*03a8*/ 	.word	0x0000c280


	//----- nvinfo : EIATTR_MAX_THREADS
	.align		4
.L_38:
        /*03ac*/ 	.byte	0x04, 0x05
        /*03ae*/ 	.short	(.L_40 - .L_39)
.L_39:
        /*03b0*/ 	.word	0x00000080
        /*03b4*/ 	.word	0x00000001
        /*03b8*/ 	.word	0x00000001


	//----- nvinfo : EIATTR_CRS_STACK_SIZE
	.align		4
.L_40:
        /*03bc*/ 	.byte	0x04, 0x1e
        /*03be*/ 	.short	(.L_42 - .L_41)
.L_41:
        /*03c0*/ 	.word	0x00000000


	//----- nvinfo : EIATTR_CBANK_PARAM_SIZE
	.align		4
.L_42:
        /*03c4*/ 	.byte	0x03, 0x19
        /*03c6*/ 	.short	0x0870


	//----- nvinfo : EIATTR_PARAM_CBANK
	.align		4
        /*03c8*/ 	.byte	0x04, 0x0a
        /*03ca*/ 	.short	(.L_44 - .L_43)
	.align		4
.L_43:
        /*03cc*/ 	.word	index@(.nv.constant0._ZN7cutlass13device_kernelINS_4fmha6kernel13FmhaKernelTmaINS1_10collective15FmhaMainloopTmaINS_6half_tEfN4cute5tupleIJNS7_1CILi64EEENS9_ILi128EEENS9_ILi112EEEEEENS4_13DefaultFusionEJEEENS4_15FmhaFwdEpilogueIS6_fNS8_IJSA_SC_SB_EEEEEJEEEEEvNT_6ParamsE)
        /*03d0*/ 	.short	0x0210
        /*03d2*/ 	.short	0x0870


	//----- nvinfo : EIATTR_SW_WAR
	.align		4
.L_44:
        /*03d4*/ 	.byte	0x04, 0x36
        /*03d6*/ 	.short	(.L_46 - .L_45)
.L_45:
        /*03d8*/ 	.word	0x00000008
.L_46:


//--------------------- .nv.callgraph             --------------------------
	.section	.nv.callgraph,"",@"SHT_CUDA_CALLGRAPH"
	.align	4
	.sectionentsize	8
	.align		4
        /*0000*/ 	.word	0x00000000
	.align		4
        /*0004*/ 	.word	0xffffffff
	.align		4
        /*0008*/ 	.word	index@(_ZN7cutlass13device_kernelINS_4fmha6kernel13FmhaKernelTmaINS1_10collective15FmhaMainloopTmaINS_6half_tEfN4cute5tupleIJNS7_1CILi64EEENS9_ILi128EEENS9_ILi112EEEEEENS4_13DefaultFusionEJEEENS4_15FmhaFwdEpilogueIS6_fNS8_IJSA_SC_SB_EEEEEJEEEEEvNT_6ParamsE)
	.align		4
        /*000c*/ 	.word	index@(__assertfail)
	.align		4
        /*0010*/ 	.word	0x00000000
	.align		4
        /*0014*/ 	.word	0xfffffffe
	.align		4
        /*0018*/ 	.word	0x00000000
	.align		4
        /*001c*/ 	.word	0xfffffffd
	.align		4
        /*0020*/ 	.word	0x00000000
	.align		4
        /*0024*/ 	.word	0xfffffffc


//--------------------- .nv.constant4             --------------------------
	.section	.nv.constant4,"a",@progbits
	.align	8
	.align		8
.nv.constant4:
        /*0000*/ 	.dword	__assertfail
	.align		8
        /*0008*/ 	.dword	__unnamed_1
	.align		8
        /*0010*/ 	.dword	__unnamed_2
	.align		8
        /*0018*/ 	.dword	_ZN39_INTERNAL_95c68f0c_4_k_cu_6115ba09_28174cuda3std3__45__cpo5beginE
	.align		8
        /*0020*/ 	.dword	_ZN39_INTERNAL_95c68f0c_4_k_cu_6115ba09_28174cuda3std3__45__cpo3endE
	.align		8
        /*0028*/ 	.dword	_ZN39_INTERNAL_95c68f0c_4_k_cu_6115ba09_28174cuda3std3__45__cpo6cbeginE
	.align		8
        /*0030*/ 	.dword	_ZN39_INTERNAL_95c68f0c_4_k_cu_6115ba09_28174cuda3std3__45__cpo4cendE
	.align		8
        /*0038*/ 	.dword	_ZN39_INTERNAL_95c68f0c_4_k_cu_6115ba09_28174cuda3std3__441_GLOBAL__N__95c68f0c_4_k_cu_6115ba09_28176ignoreE
	.align		8
        /*0040*/ 	.dword	_ZN39_INTERNAL_95c68f0c_4_k_cu_6115ba09_28174cuda3std3__419piecewise_constructE
	.align		8
        /*0048*/ 	.dword	_ZN39_INTERNAL_95c68f0c_4_k_cu_6115ba09_28174cuda3std3__48in_placeE
	.align		8
        /*0050*/ 	.dword	_ZN39_INTERNAL_95c68f0c_4_k_cu_6115ba09_28174cuda3std6ranges3__45__cpo4swapE
	.align		8
        /*0058*/ 	.dword	_ZN39_INTERNAL_95c68f0c_4_k_cu_6115ba09_28174cuda3std6ranges3__45__cpo9iter_moveE
	.align		8
        /*0060*/ 	.dword	_ZN39_INTERNAL_95c68f0c_4_k_cu_6115ba09_28174cute7productE
	.align		8
        /*0068*/ 	.dword	_ZN39_INTERNAL_95c68f0c_4_k_cu_6115ba09_28174cute1_E
	.align		8
        /*0070*/ 	.dword	$str$23
	.align		8
        /*0078*/ 	.dword	$str$24


//--------------------- .text._ZN7cutlass13device_kernelINS_4fmha6kernel13FmhaKernelTmaINS1_10collective15FmhaMainloopTmaINS_6half_tEfN4cute5tupleIJNS7_1CILi64EEENS9_ILi128EEENS9_ILi112EEEEEENS4_13DefaultFusionEJEEENS4_15FmhaFwdEpilogueIS6_fNS8_IJSA_SC_SB_EEEEEJEEEEEvNT_6ParamsE --------------------------
	.section	.text._ZN7cutlass13device_kernelINS_4fmha6kernel13FmhaKernelTmaINS1_10collective15FmhaMainloopTmaINS_6half_tEfN4cute5tupleIJNS7_1CILi64EEENS9_ILi128EEENS9_ILi112EEEEEENS4_13DefaultFusionEJEEENS4_15FmhaFwdEpilogueIS6_fNS8_IJSA_SC_SB_EEEEEJEEEEEvNT_6ParamsE,"ax",@progbits
	.align	128
.text._ZN7cutlass13device_kernelINS_4fmha6kernel13FmhaKernelTmaINS1_10collective15FmhaMainloopTmaINS_6half_tEfN4cute5tupleIJNS7_1CILi64EEENS9_ILi128EEENS9_ILi112EEEEEENS4_13DefaultFusionEJEEENS4_15FmhaFwdEpilogueIS6_fNS8_IJSA_SC_SB_EEEEEJEEEEEvNT_6ParamsE:
        .type           _ZN7cutlass13device_kernelINS_4fmha6kernel13FmhaKernelTmaINS1_10collective15FmhaMainloopTmaINS_6half_tEfN4cute5tupleIJNS7_1CILi64EEENS9_ILi128EEENS9_ILi112EEEEEENS4_13DefaultFusionEJEEENS4_15FmhaFwdEpilogueIS6_fNS8_IJSA_SC_SB_EEEEEJEEEEEvNT_6ParamsE,@function
        .size           _ZN7cutlass13device_kernelINS_4fmha6kernel13FmhaKernelTmaINS1_10collective15FmhaMainloopTmaINS_6half_tEfN4cute5tupleIJNS7_1CILi64EEENS9_ILi128EEENS9_ILi112EEEEEENS4_13DefaultFusionEJEEENS4_15FmhaFwdEpilogueIS6_fNS8_IJSA_SC_SB_EEEEEJEEEEEvNT_6ParamsE,(.L_x_86 - _ZN7cutlass13device_kernelINS_4fmha6kernel13FmhaKernelTmaINS1_10collective15FmhaMainloopTmaINS_6half_tEfN4cute5tupleIJNS7_1CILi64EEENS9_ILi128EEENS9_ILi112EEEEEENS4_13DefaultFusionEJEEENS4_15FmhaFwdEpilogueIS6_fNS8_IJSA_SC_SB_EEEEEJEEEEEvNT_6ParamsE)
        .other          _ZN7cutlass13device_kernelINS_4fmha6kernel13FmhaKernelTmaINS1_10collective15FmhaMainloopTmaINS_6half_tEfN4cute5tupleIJNS7_1CILi64EEENS9_ILi128EEENS9_ILi112EEEEEENS4_13DefaultFusionEJEEENS4_15FmhaFwdEpilogueIS6_fNS8_IJSA_SC_SB_EEEEEJEEEEEvNT_6ParamsE,@"STO_CUDA_ENTRY STV_DEFAULT"
_ZN7cutlass13device_kernelINS_4fmha6kernel13FmhaKernelTmaINS1_10collective15FmhaMainloopTmaINS_6half_tEfN4cute5tupleIJNS7_1CILi64EEENS9_ILi128EEENS9_ILi112EEEEEENS4_13DefaultFusionEJEEENS4_15FmhaFwdEpilogueIS6_fNS8_IJSA_SC_SB_EEEEEJEEEEEvNT_6ParamsE:
[----:B------:R-:W1:Y:S01]  /*0000*/  LDC R1, c[0x0][0x28] ;  /* 0x00000a00ff017b82 */ /* 0x000e620000000800 */
[----:B------:R-:W2:Y:S01]  /*0010*/  S2R R17, SR_TID.X ;  /* 0x0000000000117919 */ /* 0x000ea20000002100 */
[----:B------:R-:W-:Y:S01]  /*0020*/  ELECT P0, URZ, PT ;  /* 0x00000000003f782f */ /* 0x000fe20003800000 */
[----:B------:R-:W-:Y:S01]  /*0030*/  BSSY B0, `(.L_x_0) ;  /* 0x0000010000007945 */ /* 0x000fe20003800000 */
[----:B--2---:R-:W-:-:S05]  /*0040*/  SHF.R.U32.HI R8, RZ, 0x5, R17 ;  /* 0x00000005ff087819 */ /* 0x004fca0000011611 */
[----:B------:R-:W2:Y:S02]  /*0050*/  SHFL.IDX PT, R0, R8, RZ, 0x1f ;  /* 0x00001fff08007589 */ /* 0x000ea400000e0000 */
[----:B--2---:R-:W-:-:S13]  /*0060*/  ISETP.NE.OR P0, PT, R0, RZ, !P0 ;  /* 0x000000ff0000720c */ /* 0x004fda0004705670 */
[----:B-1----:R-:W-:Y:S05]  /*0070*/  @P0 BRA `(.L_x_1) ;  /* 0x00000000002c0947 */ /* 0x002fea0003800000 */
[----:B------:R-:W-:Y:S02]  /*0080*/  ULDC.64 UR4, c[0x0][0x198] ;  /* 0x0000660000047ab9 */ /* 0x000fe40000000a00 */
[----:B------:R-:W-:Y:S02]  /*0090*/  UIADD3 UR6, UP0, UR4, 0xf0, URZ ;  /* 0x000000f004067890 */ /* 0x000fe4000ff1e03f */
[----:B------:R-:W-:Y:S02]  /*00a0*/  UIADD3 UR8, UP1, UR4, 0x1f0, URZ ;  /* 0x000001f004087890 */ /* 0x000fe4000ff3e03f */
[----:B------:R-:W-:Y:S02]  /*00b0*/  UIADD3 UR4, UP2, UR4, 0x2f0, URZ ;  /* 0x000002f004047890 */ /* 0x000fe4000ff5e03f */
[----:B------:R-:W-:Y:S02]  /*00c0*/  UIADD3.X UR7, URZ, UR5, URZ, UP0, !UPT ;  /* 0x000000053f077290 */ /* 0x000fe400087fe43f */
[----:B------:R-:W-:-:S02]  /*00d0*/  UIADD3.X UR9, URZ, UR5, URZ, UP1, !UPT ;  /* 0x000000053f097290 */ /* 0x000fc40008ffe43f */
[----:B------:R-:W-:-:S05]  /*00e0*/  UIADD3.X UR5, URZ, UR5, URZ, UP2, !UPT ;  /* 0x000000053f057290 */ /* 0x000fca00097fe43f */
[----:B------:R1:W-:Y:S02]  /*00f0*/  UTMACCTL.PF [UR6] ;  /* 0x00000000060079b9 */ /* 0x0003e40008040000 */
[----:B------:R1:W-:Y:S02]  /*0100*/  UTMACCTL.PF [UR8] ;  /* 0x00000000080079b9 */ /* 0x0003e40008040000 */
[----:B------:R1:W-:Y:S02]  /*0110*/  UTMACCTL.PF [UR4] ;  /* 0x00000000040079b9 */ /* 0x0003e40008040000 */
[----:B-1----:R-:W-:Y:S01]  /*0120*/  NOP ;  /* 0x0000000000007918 */ /* 0x002fe20000000000 */
.L_x_1:
[----:B------:R-:W-:Y:S05]  /*0130*/  BSYNC B0 ;  /* 0x0000000000007941 */ /* 0x000fea0003800000 */
.L_x_0:
[----:B------:R-:W1:Y:S02]  /*0140*/  SHFL.IDX PT, R0, R8, RZ, 0x1f ;  /* 0x00001fff08007589 */ /* 0x000e6400000e0000 */
[----:B-1----:R-:W-:-:S13]  /*0150*/  ISETP.NE.AND P0, PT, R0, RZ, PT ;  /* 0x000000ff0000720c */ /* 0x002fda0003f05270 */
[----:B------:R-:W-:Y:S05]  /*0160*/  @P0 BRA `(.L_x_2) ;  /* 0x0000000000400947 */ /* 0x000fea0003800000 */
[----:B------:R-:W1:Y:S01]  /*0170*/  S2UR UR8, SR_CgaCtaId ;  /* 0x00000000000879c3 */ /* 0x000e620000008800 */
[----:B------:R-:W-:Y:S01]  /*0180*/  UMOV UR4, 0x400 ;  /* 0x0000040000047882 */ /* 0x000fe20000000000 */
[----:B------:R-:W-:Y:S01]  /*0190*/  UMOV UR5, 0x1 ;  /* 0x0000000100057882 */ /* 0x000fe20000000000 */
[----:B------:R-:W-:Y:S01]  /*01a0*/  UMOV UR6, 0x80 ;  /* 0x0000008000067882 */ /* 0x000fe20000000000 */
[----:B------:R-:W-:Y:S01]  /*01b0*/  ELECT P0, URZ, PT ;  /* 0x00000000003f782f */ /* 0x000fe20003800000 */
[----:B------:R-:W-:-:S04]  /*01c0*/  UIADD3 UR6, -UR6, 0x100000, URZ ;  /* 0x0010000006067890 */ /* 0x000fc8000fffe13f */
[----:B------:R-:W-:Y:S02]  /*01d0*/  USHF.L.U32 UR7, UR6, 0xb, URZ ;  /* 0x0000000b06077899 */ /* 0x000fe4000800063f */
[----:B------:R-:W-:Y:S02]  /*01e0*/  USHF.L.U32 UR6, UR6, 0x1, URZ ;  /* 0x0000000106067899 */ /* 0x000fe4000800063f */
[----:B-1----:R-:W-:Y:S02]  /*01f0*/  ULEA UR8, UR8, UR4, 0x18 ;  /* 0x0000000408087291 */ /* 0x002fe4000f8ec03f */
[----:B------:R-:W-:-:S04]  /*0200*/  UIADD3 UR4, -UR5, 0x100000, URZ ;  /* 0x0010000005047890 */ /* 0x000fc8000fffe13f */
[----:B------:R-:W-:Y:S02]  /*0210*/  USHF.L.U32 UR5, UR4, 0xb, URZ ;  /* 0x0000000b04057899 */ /* 0x000fe4000800063f */
[----:B------:R-:W-:Y:S01]  /*0220*/  USHF.L.U32 UR4, UR4, 0x1, URZ ;  /* 0x0000000104047899 */ /* 0x000fe2000800063f */
[----:B------:R-:W1:Y:S11]  /*0230*/  FENCE.VIEW.ASYNC.S ;  /* 0x00000000000073c6 */ /* 0x000e760000000000 */
[----:B-1----:R1:W2:Y:S01]  /*0240*/  SYNCS.EXCH.64 URZ, [UR8+0x1f840], UR4 ;  /* 0x01f84004083f75b2 */ /* 0x0022a20008000100 */
[----:B------:R1:W3:Y:S01]  /*0250*/  SYNCS.EXCH.64 URZ, [UR8+0x1f848], UR6 ;  /* 0x01f84806083f75b2 */ /* 0x0002e20008000100 */
[----:B------:R-:W-:Y:S01]  /*0260*/  NOP ;  /* 0x0000000000007918 */ /* 0x000fe20000000000 */
.L_x_2:
[----:B------:R-:W4:Y:S01]  /*0270*/  SHFL.IDX PT, R0, R8, RZ, 0x1f ;  /* 0x00001fff08007589 */ /* 0x000f2200000e0000 */
[----:B------:R-:W-:Y:S01]  /*0280*/  NOP ;  /* 0x0000000000007918 */ /* 0x000fe20000000000 */
[----:B----4-:R-:W-:-:S13]  /*0290*/  ISETP.NE.AND P0, PT, R0, RZ, PT ;  /* 0x000000ff0000720c */ /* 0x010fda0003f05270 */
[----:B------:R-:W-:Y:S05]  /*02a0*/  @P0 BRA `(.L_x_3) ;  /* 0x0000000000580947 */ /* 0x000fea0003800000 */
[----:B-1----:R-:W1:Y:S01]  /*02b0*/  S2UR UR5, SR_CgaCtaId ;  /* 0x00000000000579c3 */ /* 0x002e620000008800 */
[----:B------:R-:W-:Y:S01]  /*02c0*/  UMOV UR4, 0x400 ;  /* 0x0000040000047882 */ /* 0x000fe20000000000 */
[----:B------:R-:W-:Y:S01]  /*02d0*/  UMOV UR6, 0x1 ;  /* 0x0000000100067882 */ /* 0x000fe20000000000 */
[----:B------:R-:W-:Y:S01]  /*02e0*/  UMOV UR7, 0x80 ;  /* 0x0000008000077882 */ /* 0x000fe20000000000 */
[----:B------:R-:W-:Y:S01]  /*02f0*/  ELECT P0, URZ, PT ;  /* 0x00000000003f782f */ /* 0x000fe20003800000 */
[----:B-1----:R-:W-:Y:S02]  /*0300*/  ULEA UR8, UR5, UR4, 0x18 ;  /* 0x0000000405087291 */ /* 0x002fe4000f8ec03f */
[----:B------:R-:W-:-:S04]  /*0310*/  UIADD3 UR4, -UR6, 0x100000, URZ ;  /* 0x0010000006047890 */ /* 0x000fc8000fffe13f */
[----:B------:R-:W-:Y:S02]  /*0320*/  USHF.L.U32 UR5, UR4, 0xb, URZ ;  /* 0x0000000b04057899 */ /* 0x000fe4000800063f */
[----:B------:R-:W-:Y:S02]  /*0330*/  USHF.L.U32 UR4, UR4, 0x1, URZ ;  /* 0x0000000104047899 */ /* 0x000fe4000800063f */
[----:B------:R-:W-:-:S04]  /*0340*/  UIADD3 UR6, -UR7, 0x100000, URZ ;  /* 0x0010000007067890 */ /* 0x000fc8000fffe13f */
[----:B------:R-:W-:Y:S02]  /*0350*/  USHF.L.U32 UR7, UR6, 0xb, URZ ;  /* 0x0000000b06077899 */ /* 0x000fe4000800063f */
[----:B------:R-:W-:Y:S01]  /*0360*/  USHF.L.U32 UR6, UR6, 0x1, URZ ;  /* 0x0000000106067899 */ /* 0x000fe2000800063f */
[----:B------:R-:W1:Y:S03]  /*0370*/  FENCE.VIEW.ASYNC.S ;  /* 0x00000000000073c6 */ /* 0x000e660000000000 */
[----:B-1----:R4:W1:Y:S08]  /*0380*/  SYNCS.EXCH.64 URZ, [UR8+0x1f800], UR4 ;  /* 0x01f80004083f75b2 */ /* 0x0028700008000100 */
[----:B------:R4:W1:Y:S01]  /*0390*/  SYNCS.EXCH.64 URZ, [UR8+0x1f820], UR6 ;  /* 0x01f82006083f75b2 */ /* 0x0008620008000100 */
[----:B------:R4:W1:Y:S01]  /*03a0*/  SYNCS.EXCH.64 URZ, [UR8+0x1f808], UR4 ;  /* 0x01f80804083f75b2 */ /* 0x0008620008000100 */
[----:B------:R4:W1:Y:S01]  /*03b0*/  SYNCS.EXCH.64 URZ, [UR8+0x1f828], UR6 ;  /* 0x01f82806083f75b2 */ /* 0x0008620008000100 */
[----:B------:R4:W1:Y:S01]  /*03c0*/  SYNCS.EXCH.64 URZ, [UR8+0x1f810], UR4 ;  /* 0x01f81004083f75b2 */ /* 0x0008620008000100 */
[----:B------:R4:W1:Y:S01]  /*03d0*/  SYNCS.EXCH.64 URZ, [UR8+0x1f830], UR6 ;  /* 0x01f83006083f75b2 */ /* 0x0008620008000100 */
[----:B------:R4:W1:Y:S01]  /*03e0*/  SYNCS.EXCH.64 URZ, [UR8+0x1f818], UR4 ;  /* 0x01f81804083f75b2 */ /* 0x0008620008000100 */
[----:B------:R4:W1:Y:S02]  /*03f0*/  SYNCS.EXCH.64 URZ, [UR8+0x1f838], UR6 ;  /* 0x01f83806083f75b2 */ /* 0x0008640008000100 */
[----:B----4-:R-:W-:Y:S01]  /*0400*/  NOP ;  /* 0x0000000000007918 */ /* 0x010fe20000000000 */
.L_x_3:
        /* <DEDUP_REMOVED lines=26> */
.L_x_4:
[----:B------:R-:W4:Y:S01]  /*05b0*/  SHFL.IDX PT, R8, R8, RZ, 0x1f ;  /* 0x00001fff08087589 */ /* 0x000f2200000e0000 */
[----:B------:R-:W-:Y:S01]  /*05c0*/  ELECT P0, URZ, PT ;  /* 0x00000000003f782f */ /* 0x000fe20003800000 */
[----:B------:R-:W-:Y:S01]  /*05d0*/  NOP ;  /* 0x0000000000007918 */ /* 0x000fe20000000000 */
[----:B------:R-:W4:Y:S01]  /*05e0*/  S2UR UR52, SR_CTAID.Y ;  /* 0x00000000003479c3 */ /* 0x000f220000002600 */
[----:B------:R-:W-:Y:S01]  /*05f0*/  BSSY B0, `(.L_x_5) ;  /* 0x0000047000007945 */ /* 0x000fe20003800000 */
[----:B------:R-:W-:Y:S02]  /*0600*/  MOV R7, RZ ;  /* 0x000000ff00077202 */ /* 0x000fe40000000f00 */
[----:B------:R-:W-:-:S04]  /*0610*/  LOP3.LUT R16, R17, 0x7f, RZ, 0xc0, !PT ;  /* 0x0000007f11107812 */ /* 0x000fc800078ec0ff */
[----:B------:R-:W4:Y:S08]  /*0620*/  S2UR UR53, SR_CTAID.Z ;  /* 0x00000000003579c3 */ /* 0x000f300000002700 */
[----:B-123--:R-:W-:Y:S01]  /*0630*/  BAR.SYNC.DEFER_BLOCKING 0x0 ;  /* 0x0000000000007b1d */ /* 0x00efe20000010000 */
[----:B----4-:R-:W-:-:S13]  /*0640*/  ISETP.EQ.AND P1, PT, R8, RZ, P0 ;  /* 0x000000ff0800720c */ /* 0x010fda0000722270 */
[----:B------:R-:W-:Y:S05]  /*0650*/  @!P1 BRA `(.L_x_6) ;  /* 0x0000000400009947 */ /* 0x000fea0003800000 */
[----:B------:R-:W1:Y:S01]  /*0660*/  S2R R3, SR_CgaCtaId ;  /* 0x0000000000037919 */ /* 0x000e620000008800 */
[----:B------:R-:W-:Y:S01]  /*0670*/  MOV R0, 0x400 ;  /* 0x0000040000007802 */ /* 0x000fe20000000f00 */
[----:B------:R-:W-:Y:S01]  /*0680*/  IMAD.MOV.U32 R2, RZ, RZ, 0x1 ;  /* 0x00000001ff027424 */ /* 0x000fe200078e00ff */
[----:B------:R-:W-:Y:S02]  /*0690*/  ISETP.NE.AND P3, PT, R16, RZ, PT ;  /* 0x000000ff1000720c */ /* 0x000fe40003f65270 */
[----:B-1----:R-:W-:Y:S02]  /*06a0*/  LEA R3, R3, R0, 0x18 ;  /* 0x0000000003037211 */ /* 0x002fe400078ec0ff */
[----:B------:R-:W-:-:S04]  /*06b0*/  SHF.L.U32 R0, R2, 0x1f, RZ ;  /* 0x0000001f02007819 */ /* 0x000fc800000006ff */
[----:B------:R-:W1:Y:S02]  /*06c0*/  SYNCS.PHASECHK.TRANS64.TRYWAIT P2, [R3+URZ+0x1f848], R0 ;  /* 0x01f84800030075a7 */ /* 0x000e64000804017f */
[----:B-1----:R-:W-:Y:S05]  /*06d0*/  @!P2 BRA `(.L_x_7) ;  /* 0x000000b800eca947 */ /* 0x002fea0003800000 */
.L_x_69:
[----:B------:R-:W-:Y:S05]  /*06e0*/  @P3 BRA `(.L_x_8) ;  /* 0x0000000000143947 */ /* 0x000fea0003800000 */
[----:B------:R-:W-:Y:S02]  /*06f0*/  LOP3.LUT P2, RZ, R17, 0x1f, RZ, 0xc0, !PT ;  /* 0x0000001f11ff7812 */ /* 0x000fe4000784c0ff */
[----:B-1----:R-:W-:-:S04]  /*0700*/  MOV R0, 0x3800 ;  /* 0x0000380000007802 */ /* 0x002fc80000000f00 */
[----:B------:R2:W-:Y:S07]  /*0710*/  SYNCS.ARRIVE.TRANS64 RZ, [R3+URZ+0x1f840], R0 ;  /* 0x01f8400003ff79a7 */ /* 0x0005ee000800003f */
[----:B------:R-:W-:Y:S05]  /*0720*/  @!P2 BRA `(.L_x_8) ;  /* 0x000000000004a947 */ /* 0x000fea0003800000 */
[----:B------:R-:W-:Y:S01]  /*0730*/  BPT.TRAP 0x1 ;  /* 0x000000040000795c */ /* 0x000fe20000300000 */
.L_x_8:
[----:B------:R-:W3:Y:S01]  /*0740*/  S2UR UR11, SR_CTAID.X ;  /* 0x00000000000b79c3 */ /* 0x000ee20000002500 */
[----:B------:R-:W-:Y:S01]  /*0750*/  R2UR UR8, R3 ;  /* 0x00000000030872ca */ /* 0x000fe200000e0000 */
[----:B------:R-:W-:Y:S01]  /*0760*/  ULDC.64 UR4, c[0x0][0x198] ;  /* 0x0000660000047ab9 */ /* 0x000fe20000000a00 */
[----:B------:R-:W-:Y:S01]  /*0770*/  UMOV UR6, 0x0 ;  /* 0x0000000000067882 */ /* 0x000fe20000000000 */
[----:B------:R-:W-:Y:S01]  /*0780*/  UIADD3 UR4, UP0, UR4, 0xf0, URZ ;  /* 0x000000f004047890 */ /* 0x000fe2000ff1e03f */
[----:B------:R-:W-:Y:S01]  /*0790*/  UMOV UR7, 0x10000000 ;  /* 0x1000000000077882 */ /* 0x000fe20000000000 */
[----:B------:R-:W-:Y:S02]  /*07a0*/  UMOV UR10, URZ ;  /* 0x0000003f000a7c82 */ /* 0x000fe40008000000 */
[----:B------:R-:W-:Y:S01]  /*07b0*/  UIADD3.X UR5, URZ, UR5, URZ, UP0, !UPT ;  /* 0x000000053f057290 */ /* 0x000fe200087fe43f */
[----:B------:R-:W-:Y:S01]  /*07c0*/  UMOV UR12, UR52 ;  /* 0x00000034000c7c82 */ /* 0x000fe20008000000 */
[----:B------:R-:W-:Y:S01]  /*07d0*/  UMOV UR13, UR53 ;  /* 0x00000035000d7c82 */ /* 0x000fe20008000000 */
[----:B------:R-:W-:Y:S01]  /*07e0*/  UMOV UR50, 0x10 ;  /* 0x0000001000327882 */ /* 0x000fe20000000000 */
[----:B------:R-:W-:-:S02]  /*07f0*/  UMOV UR42, 0x20 ;  /* 0x00000020002a7882 */ /* 0x000fc40000000000 */
[----:B------:R-:W-:Y:S02]  /*0800*/  UIADD3 UR9, UR8, 0x1f840, URZ ;  /* 0x0001f84008097890 */ /* 0x000fe4000fffe03f */
[----:B------:R-:W-:Y:S02]  /*0810*/  UIADD3 UR48, UR8, 0x800, URZ ;  /* 0x0000080008307890 */ /* 0x000fe4000fffe03f */
[----:B------:R-:W-:Y:S02]  /*0820*/  UIADD3 UR40, UR8, 0x1000, URZ ;  /* 0x0000100008287890 */ /* 0x000fe4000fffe03f */
[----:B------:R-:W-:Y:S02]  /*0830*/  UIADD3 UR32, UR8, 0x1800, URZ ;  /* 0x0000180008207890 */ /* 0x000fe4000fffe03f */
[----:B------:R-:W-:Y:S02]  /*0840*/  UIADD3 UR24, UR8, 0x2000, URZ ;  /* 0x0000200008187890 */ /* 0x000fe4000fffe03f */
[----:B---3--:R-:W-:-:S02]  /*0850*/  USHF.L.U32 UR11, UR11, 0x6, URZ ;  /* 0x000000060b0b7899 */ /* 0x008fc4000800063f */
[----:B------:R-:W-:Y:S01]  /*0860*/  UIADD3 UR16, UR8, 0x2800, URZ ;  /* 0x0000280008107890 */ /* 0x000fe2000fffe03f */
[----:B------:R-:W-:Y:S01]  /*0870*/  UMOV UR49, UR9 ;  /* 0x0000000900317c82 */ /* 0x000fe20008000000 */
[----:B------:R-:W-:Y:S01]  /*0880*/  UMOV UR44, UR52 ;  /* 0x00000034002c7c82 */ /* 0x000fe20008000000 */
[----:B------:R-:W-:Y:S02]  /*0890*/  UMOV UR45, UR53 ;  /* 0x00000035002d7c82 */ /* 0x000fe40008000000 */
[----:B------:R-:W-:Y:S01]  /*08a0*/  UMOV UR51, UR11 ;  /* 0x0000000b00337c82 */ /* 0x000fe20008000000 */
[----:B------:R-:W-:Y:S01]  /*08b0*/  UMOV UR41, UR9 ;  /* 0x0000000900297c82 */ /* 0x000fe20008000000 */
[----:B------:R3:W-:Y:S01]  /*08c0*/  UTMALDG.4D [UR8], [UR4], desc[UR6] ;  /* 0x00000608040075b4 */ /* 0x0007e20008019000 */
[----:B------:R-:W-:Y:S01]  /*08d0*/  UMOV UR43, UR11 ;  /* 0x0000000b002b7c82 */ /* 0x000fe20008000000 */
[----:B------:R-:W-:Y:S01]  /*08e0*/  UMOV UR34, 0x30 ;  /* 0x0000003000227882 */ /* 0x000fe20000000000 */
[----:B------:R-:W-:Y:S01]  /*08f0*/  UMOV UR36, UR52 ;  /* 0x0000003400247c82 */ /* 0x000fe20008000000 */
[----:B------:R-:W-:Y:S01]  /*0900*/  UMOV UR37, UR53 ;  /* 0x0000003500257c82 */ /* 0x000fe20008000000 */
[----:B------:R-:W-:Y:S01]  /*0910*/  UMOV UR33, UR9 ;  /* 0x0000000900217c82 */ /* 0x000fe20008000000 */
[----:B------:R-:W-:Y:S01]  /*0920*/  UMOV UR35, UR11 ;  /* 0x0000000b00237c82 */ /* 0x000fe20008000000 */
[----:B------:R-:W-:Y:S01]  /*0930*/  UMOV UR26, 0x40 ;  /* 0x00000040001a7882 */ /* 0x000fe20000000000 */
[----:B------:R4:W-:Y:S01]  /*0940*/  UTMALDG.4D [UR48], [UR4], desc[UR6] ;  /* 0x00000630040075b4 */ /* 0x0009e20008019000 */
[----:B------:R-:W-:Y:S01]  /*0950*/  UMOV UR28, UR52 ;  /* 0x00000034001c7c82 */ /* 0x000fe20008000000 */
[----:B------:R-:W-:Y:S01]  /*0960*/  UMOV UR29, UR53 ;  /* 0x00000035001d7c82 */ /* 0x000fe20008000000 */
[----:B------:R-:W-:Y:S01]  /*0970*/  UMOV UR25, UR9 ;  /* 0x0000000900197c82 */ /* 0x000fe20008000000 */
[----:B------:R-:W-:Y:S01]  /*0980*/  UMOV UR27, UR11 ;  /* 0x0000000b001b7c82 */ /* 0x000fe20008000000 */
[----:B------:R-:W-:Y:S01]  /*0990*/  UMOV UR18, 0x50 ;  /* 0x0000005000127882 */ /* 0x000fe20000000000 */
[----:B------:R-:W-:Y:S01]  /*09a0*/  UMOV UR20, UR52 ;  /* 0x0000003400147c82 */ /* 0x000fe20008000000 */
[----:B------:R-:W-:Y:S01]  /*09b0*/  UMOV UR21, UR53 ;  /* 0x0000003500157c82 */ /* 0x000fe20008000000 */
[----:B------:R4:W-:Y:S01]  /*09c0*/  UTMALDG.4D [UR40], [UR4], desc[UR6] ;  /* 0x00000628040075b4 */ /* 0x0009e20008019000 */
[----:B------:R-:W-:Y:S01]  /*09d0*/  UMOV UR17, UR9 ;  /* 0x0000000900117c82 */ /* 0x000fe20008000000 */
[----:B------:R-:W-:Y:S01]  /*09e0*/  UMOV UR19, UR11 ;  /* 0x0000000b00137c82 */ /* 0x000fe20008000000 */
[----:B------:R4:W-:Y:S01]  /*09f0*/  UTMALDG.4D [UR32], [UR4], desc[UR6] ;  /* 0x00000620040075b4 */ /* 0x0009e20008019000 */
[----:B---3--:R-:W-:Y:S01]  /*0a00*/  UIADD3 UR8, UR8, 0x3000, URZ ;  /* 0x0000300008087890 */ /* 0x008fe2000fffe03f */
[----:B------:R-:W-:Y:S01]  /*0a10*/  UMOV UR10, 0x60 ;  /* 0x00000060000a7882 */ /* 0x000fe20000000000 */
[----:B------:R4:W-:Y:S01]  /*0a20*/  UTMALDG.4D [UR24], [UR4], desc[UR6] ;  /* 0x00000618040075b4 */ /* 0x0009e20008019000 */
[----:B------:R4:W-:Y:S06]  /*0a30*/  UTMALDG.4D [UR16], [UR4], desc[UR6] ;  /* 0x00000610040075b4 */ /* 0x0009ec0008019000 */
[----:B------:R4:W-:Y:S02]  /*0a40*/  UTMALDG.4D [UR8], [UR4], desc[UR6] ;  /* 0x00000608040075b4 */ /* 0x0009e40008019000 */
[----:B----4-:R-:W-:Y:S01]  /*0a50*/  NOP ;  /* 0x0000000000007918 */ /* 0x010fe20000000000 */
.L_x_6:
[----:B------:R-:W-:Y:S05]  /*0a60*/  BSYNC B0 ;  /* 0x0000000000007941 */ /* 0x000fea0003800000 */
.L_x_5:
[----:B------:R-:W1:Y:S01]  /*0a70*/  LDC R23, c[0x0][0x28c] ;  /* 0x0000a300ff177b82 */ /* 0x000e620000000800 */
[----:B------:R-:W-:Y:S01]  /*0a80*/  BSSY B0, `(.L_x_9) ;  /* 0x000011a000007945 */ /* 0x000fe20003800000 */
[----:B------:R-:W-:Y:S01]  /*0a90*/  MOV R4, 0x1 ;  /* 0x0000000100047802 */ /* 0x000fe20000000f00 */
[----:B------:R-:W-:Y:S02]  /*0aa0*/  IMAD.MOV.U32 R5, RZ, RZ, RZ ;  /* 0x000000ffff057224 */ /* 0x000fe400078e00ff */
[----:B-12---:R-:W-:-:S05]  /*0ab0*/  VIADD R0, R23, 0x7f ;  /* 0x0000007f17007836 */ /* 0x006fca0000000000 */
[----:B------:R-:W-:-:S04]  /*0ac0*/  SHF.R.S32.HI R3, RZ, 0x1f, R0 ;  /* 0x0000001fff037819 */ /* 0x000fc80000011400 */
[----:B------:R-:W-:-:S04]  /*0ad0*/  LEA.HI R3, R3, R0, RZ, 0x7 ;  /* 0x0000000003037211 */ /* 0x000fc800078f38ff */
[----:B------:R-:W-:-:S04]  /*0ae0*/  SHF.R.S32.HI R13, RZ, 0x7, R3 ;  /* 0x00000007ff0d7819 */ /* 0x000fc80000011403 */
[----:B------:R-:W-:Y:S01]  /*0af0*/  SHF.L.U32 R6, R13, 0x1, RZ ;  /* 0x000000010d067819 */ /* 0x000fe200000006ff */
[----:B------:R-:W-:Y:S06]  /*0b00*/  @!P1 BRA `(.L_x_10) ;  /* 0x0000001000449947 */ /* 0x000fec0003800000 */
[----:B------:R-:W-:Y:S01]  /*0b10*/  ISETP.GE.AND P1, PT, R23, 0x1, PT ;  /* 0x000000011700780c */ /* 0x000fe20003f26270 */
[----:B------:R-:W-:Y:S01]  /*0b20*/  IMAD.MOV.U32 R7, RZ, RZ, RZ ;  /* 0x000000ffff077224 */ /* 0x000fe200078e00ff */
[----:B------:R-:W-:Y:S02]  /*0b30*/  LOP3.LUT R9, R17, 0x1f, RZ, 0xc0, !PT ;  /* 0x0000001f11097812 */ /* 0x000fe400078ec0ff */
[----:B------:R-:W-:-:S09]  /*0b40*/  MOV R5, RZ ;  /* 0x000000ff00057202 */ /* 0x000fd20000000f00 */
        /* <DEDUP_REMOVED lines=9> */
.L_x_70:
[----:B------:R-:W-:Y:S01]  /*0be0*/  MOV R5, 0x1 ;  /* 0x0000000100057802 */ /* 0x000fe20000000f00 */
[----:B------:R-:W-:Y:S06]  /*0bf0*/  @P2 BRA `(.L_x_13) ;  /* 0x0000000000142947 */ /* 0x000fec0003800000 */
[----:B------:R-:W-:Y:S01]  /*0c00*/  ISETP.NE.AND P1, PT, R9, RZ, PT ;  /* 0x000000ff0900720c */ /* 0x000fe20003f25270 */
[----:B-1----:R-:W-:-:S04]  /*0c10*/  IMAD.MOV.U32 R0, RZ, RZ, 0x7000 ;  /* 0x00007000ff007424 */ /* 0x002fc800078e00ff */
[----:B------:R2:W-:Y:S08]  /*0c20*/  SYNCS.ARRIVE.TRANS64 RZ, [R3+URZ+0x1f800], R0 ;  /* 0x01f8000003ff79a7 */ /* 0x0005f0000800003f */
[----:B------:R-:W-:Y:S05]  /*0c30*/  @!P1 BRA `(.L_x_13) ;  /* 0x0000000000049947 */ /* 0x000fea0003800000 */
[----:B------:R-:W-:Y:S01]  /*0c40*/  BPT.TRAP 0x1 ;  /* 0x000000040000795c */ /* 0x000fe20000300000 */
.L_x_13:
[----:B------:R-:W-:Y:S01]  /*0c50*/  R2UR UR14, R3 ;  /* 0x00000000030e72ca */ /* 0x000fe200000e0000 */
[----:B------:R-:W3:Y:S01]  /*0c60*/  S2R R7, SR_CgaCtaId ;  /* 0x0000000000077919 */ /* 0x000ee20000008800 */
[----:B------:R-:W-:Y:S01]  /*0c70*/  ULDC.64 UR4, c[0x0][0x198] ;  /* 0x0000660000047ab9 */ /* 0x000fe20000000a00 */
[----:B------:R-:W-:Y:S01]  /*0c80*/  UMOV UR27, URZ ;  /* 0x0000003f001b7c82 */ /* 0x000fe20008000000 */
[----:B------:R-:W-:Y:S01]  /*0c90*/  UIADD3 UR4, UP0, UR4, 0x1f0, URZ ;  /* 0x000001f004047890 */ /* 0x000fe2000ff1e03f */
[----:B-12---:R-:W-:Y:S01]  /*0ca0*/  MOV R0, 0x400 ;  /* 0x0000040000007802 */ /* 0x006fe20000000f00 */
[----:B------:R-:W-:Y:S01]  /*0cb0*/  UMOV UR6, 0x0 ;  /* 0x0000000000067882 */ /* 0x000fe20000000000 */
[----:B------:R-:W-:Y:S01]  /*0cc0*/  UMOV UR7, 0x10000000 ;  /* 0x1000000000077882 */ /* 0x000fe20000000000 */
[----:B------:R-:W-:Y:S01]  /*0cd0*/  UIADD3.X UR5, URZ, UR5, URZ, UP0, !UPT ;  /* 0x000000053f057290 */ /* 0x000fe200087fe43f */
[----:B------:R-:W-:Y:S01]  /*0ce0*/  MOV R3, 0x1 ;  /* 0x0000000100037802 */ /* 0x000fe20000000f00 */
[----:B------:R-:W-:Y:S01]  /*0cf0*/  UMOV UR26, URZ ;  /* 0x0000003f001a7c82 */ /* 0x000fe20008000000 */
[----:B------:R-:W-:Y:S01]  /*0d00*/  UMOV UR28, UR52 ;  /* 0x00000034001c7c82 */ /* 0x000fe20008000000 */
[----:B------:R-:W-:Y:S01]  /*0d10*/  UMOV UR29, UR53 ;  /* 0x00000035001d7c82 */ /* 0x000fe20008000000 */
[----:B------:R-:W-:Y:S01]  /*0d20*/  UIADD3 UR24, UR14, 0x3800, URZ ;  /* 0x000038000e187890 */ /* 0x000fe2000fffe03f */
[----:B------:R-:W-:Y:S01]  /*0d30*/  SHF.L.U32 R3, R3, 0x1f, RZ ;  /* 0x0000001f03037819 */ /* 0x000fe200000006ff */
[----:B------:R-:W-:Y:S01]  /*0d40*/  UIADD3 UR25, UR14, 0x1f800, URZ ;  /* 0x0001f8000e197890 */ /* 0x000fe2000fffe03f */
[----:B------:R-:W-:Y:S01]  /*0d50*/  ISETP.NE.AND P2, PT, R16, RZ, PT ;  /* 0x000000ff1000720c */ /* 0x000fe20003f45270 */
[----:B------:R-:W-:Y:S01]  /*0d60*/  UIADD3 UR8, UR14, 0x4800, URZ ;  /* 0x000048000e087890 */ /* 0x000fe2000fffe03f */
[----:B------:R-:W-:Y:S01]  /*0d70*/  UMOV UR10, 0x10 ;  /* 0x00000010000a7882 */ /* 0x000fe20000000000 */
[----:B------:R-:W-:Y:S01]  /*0d80*/  UMOV UR12, UR52 ;  /* 0x00000034000c7c82 */ /* 0x000fe20008000000 */
[----:B------:R-:W-:Y:S01]  /*0d90*/  UMOV UR13, UR53 ;  /* 0x00000035000d7c82 */ /* 0x000fe20008000000 */
[----:B------:R-:W-:Y:S01]  /*0da0*/  UMOV UR11, UR27 ;  /* 0x0000001b000b7c82 */ /* 0x000fe20008000000 */
[----:B------:R-:W-:-:S02]  /*0db0*/  UMOV UR9, UR25 ;  /* 0x0000001900097c82 */ /* 0x000fc40008000000 */
[----:B------:R1:W-:Y:S01]  /*0dc0*/  UTMALDG.4D [UR24], [UR4], desc[UR6] ;  /* 0x00000618040075b4 */ /* 0x0003e20008019000 */
[----:B------:R-:W-:Y:S01]  /*0dd0*/  UIADD3 UR16, UR14, 0x5800, URZ ;  /* 0x000058000e107890 */ /* 0x000fe2000fffe03f */
[----:B------:R-:W-:Y:S01]  /*0de0*/  UMOV UR18, 0x20 ;  /* 0x0000002000127882 */ /* 0x000fe20000000000 */
[----:B------:R-:W-:Y:S01]  /*0df0*/  UMOV UR20, UR52 ;  /* 0x0000003400147c82 */ /* 0x000fe20008000000 */
[----:B------:R-:W-:Y:S01]  /*0e00*/  UMOV UR21, UR53 ;  /* 0x0000003500157c82 */ /* 0x000fe20008000000 */
[----:B------:R-:W-:Y:S01]  /*0e10*/  UMOV UR19, UR27 ;  /* 0x0000001b00137c82 */ /* 0x000fe20008000000 */
[----:B------:R-:W-:Y:S01]  /*0e20*/  UMOV UR17, UR25 ;  /* 0x0000001900117c82 */ /* 0x000fe20008000000 */
[----:B------:R2:W-:Y:S01]  /*0e30*/  UTMALDG.4D [UR8], [UR4], desc[UR6] ;  /* 0x00000608040075b4 */ /* 0x0005e20008019000 */
[----:B---3--:R-:W-:-:S05]  /*0e40*/  LEA R2, R7, R0, 0x18 ;  /* 0x0000000007027211 */ /* 0x008fca00078ec0ff */
[----:B------:R-:W-:Y:S01]  /*0e50*/  IMAD R0, R5, 0x8, R2 ;  /* 0x0000000805007824 */ /* 0x000fe200078e0202 */
[----:B------:R3:W-:Y:S01]  /*0e60*/  UTMALDG.4D [UR16], [UR4], desc[UR6] ;  /* 0x00000610040075b4 */ /* 0x0007e20008019000 */
[----:B-1----:R-:W-:Y:S01]  /*0e70*/  UIADD3 UR24, UR14, 0x7800, URZ ;  /* 0x000078000e187890 */ /* 0x002fe2000fffe03f */
[----:B------:R-:W-:Y:S01]  /*0e80*/  UMOV UR26, 0x40 ;  /* 0x00000040001a7882 */ /* 0x000fe20000000000 */
[----:B--2---:R-:W-:Y:S01]  /*0e90*/  UIADD3 UR8, UR14, 0x6800, URZ ;  /* 0x000068000e087890 */ /* 0x004fe2000fffe03f */
[----:B------:R-:W-:Y:S01]  /*0ea0*/  UMOV UR10, 0x30 ;  /* 0x00000030000a7882 */ /* 0x000fe20000000000 */
[----:B---3--:R-:W-:-:S07]  /*0eb0*/  UIADD3 UR16, UR14, 0x8800, URZ ;  /* 0x000088000e107890 */ /* 0x008fce000fffe03f */
[----:B------:R1:W-:Y:S01]  /*0ec0*/  UTMALDG.4D [UR8], [UR4], desc[UR6] ;  /* 0x00000608040075b4 */ /* 0x0003e20008019000 */
[----:B------:R-:W-:Y:S01]  /*0ed0*/  UMOV UR18, 0x50 ;  /* 0x0000005000127882 */ /* 0x000fe20000000000 */
[----:B------:R2:W-:Y:S01]  /*0ee0*/  UTMALDG.4D [UR24], [UR4], desc[UR6] ;  /* 0x00000618040075b4 */ /* 0x0005e20008019000 */
[----:B------:R2:W-:Y:S01]  /*0ef0*/  UTMALDG.4D [UR16], [UR4], desc[UR6] ;  /* 0x00000610040075b4 */ /* 0x0005e20008019000 */
[----:B-1----:R-:W-:Y:S01]  /*0f00*/  UIADD3 UR8, UR14, 0x9800, URZ ;  /* 0x000098000e087890 */ /* 0x002fe2000fffe03f */
[----:B------:R-:W-:-:S08]  /*0f10*/  UMOV UR10, 0x60 ;  /* 0x00000060000a7882 */ /* 0x000fd00000000000 */
[----:B------:R2:W-:Y:S01]  /*0f20*/  UTMALDG.4D [UR8], [UR4], desc[UR6] ;  /* 0x00000608040075b4 */ /* 0x0005e20008019000 */
[----:B------:R-:W1:Y:S02]  /*0f30*/  SYNCS.PHASECHK.TRANS64.TRYWAIT P1, [R0+URZ+0x1f820], R3 ;  /* 0x01f82003000075a7 */ /* 0x000e64000802017f */
[----:B-12---:R-:W-:Y:S05]  /*0f40*/  @!P1 BRA `(.L_x_14) ;  /* 0x000000b000f89947 */ /* 0x006fea0003800000 */
.L_x_71:
[----:B------:R-:W-:Y:S01]  /*0f50*/  MOV R7, 0x1 ;  /* 0x0000000100077802 */ /* 0x000fe20000000f00 */
[----:B------:R-:W-:Y:S06]  /*0f60*/  @P2 BRA `(.L_x_15) ;  /* 0x0000000000142947 */ /* 0x000fec0003800000 */
[----:B------:R-:W-:Y:S01]  /*0f70*/  ISETP.NE.AND P1, PT, R9, RZ, PT ;  /* 0x000000ff0900720c */ /* 0x000fe20003f25270 */
[----:B-1----:R-:W-:-:S04]  /*0f80*/  IMAD.MOV.U32 R3, RZ, RZ, 0x7000 ;  /* 0x00007000ff037424 */ /* 0x002fc800078e00ff */
[----:B------:R2:W-:Y:S08]  /*0f90*/  SYNCS.ARRIVE.TRANS64 RZ, [R0+URZ+0x1f800], R3 ;  /* 0x01f8000300ff79a7 */ /* 0x0005f0000800003f */
[----:B------:R-:W-:Y:S05]  /*0fa0*/  @!P1 BRA `(.L_x_15) ;  /* 0x0000000000049947 */ /* 0x000fea0003800000 */
[----:B------:R-:W-:Y:S01]  /*0fb0*/  BPT.TRAP 0x1 ;  /* 0x000000040000795c */ /* 0x000fe20000300000 */
.L_x_15:
[C---:B------:R-:W-:Y:S01]  /*0fc0*/  IMAD R2, R5.reuse, 0x7000, R2 ;  /* 0x0000700005027824 */ /* 0x040fe200078e0202 */
[----:B------:R-:W-:Y:S01]  /*0fd0*/  R2UR UR41, R0 ;  /* 0x00000000002972ca */ /* 0x000fe200000e0000 */
[----:B------:R-:W-:Y:S01]  /*0fe0*/  ULDC.64 UR4, c[0x0][0x198] ;  /* 0x0000660000047ab9 */ /* 0x000fe20000000a00 */
[----:B------:R-:W-:Y:S01]  /*0ff0*/  UMOV UR43, URZ ;  /* 0x0000003f002b7c82 */ /* 0x000fe20008000000 */
[----:B------:R-:W-:Y:S01]  /*1000*/  UIADD3 UR4, UP0, UR4, 0x2f0, URZ ;  /* 0x000002f004047890 */ /* 0x000fe2000ff1e03f */
[----:B------:R-:W-:Y:S01]  /*1010*/  R2UR UR14, R2 ;  /* 0x00000000020e72ca */ /* 0x000fe200000e0000 */
[----:B------:R-:W-:Y:S01]  /*1020*/  UMOV UR6, 0x0 ;  /* 0x0000000000067882 */ /* 0x000fe20000000000 */
[----:B------:R-:W-:Y:S01]  /*1030*/  UMOV UR7, 0x10000000 ;  /* 0x1000000000077882 */ /* 0x000fe20000000000 */
[----:B------:R-:W-:Y:S01]  /*1040*/  UIADD3.X UR5, URZ, UR5, URZ, UP0, !UPT ;  /* 0x000000053f057290 */ /* 0x000fe200087fe43f */
[----:B------:R-:W-:Y:S01]  /*1050*/  IADD3 R5, R5, 0x1, RZ ;  /* 0x0000000105057810 */ /* 0x000fe20007ffe0ff */
[----:B------:R-:W-:Y:S01]  /*1060*/  UMOV UR42, URZ ;  /* 0x0000003f002a7c82 */ /* 0x000fe20008000000 */
[----:B------:R-:W-:Y:S01]  /*1070*/  UMOV UR44, UR52 ;  /* 0x00000034002c7c82 */ /* 0x000fe20008000000 */
[----:B------:R-:W-:Y:S01]  /*1080*/  UMOV UR45, UR53 ;  /* 0x00000035002d7c82 */ /* 0x000fe20008000000 */
[----:B------:R-:W-:Y:S01]  /*1090*/  UMOV UR34, 0x10 ;  /* 0x0000001000227882 */ /* 0x000fe20000000000 */
[----:B------:R-:W-:Y:S01]  /*10a0*/  UIADD3 UR41, UR41, 0x1f800, URZ ;  /* 0x0001f80029297890 */ /* 0x000fe2000fffe03f */
[----:B------:R-:W-:Y:S01]  /*10b0*/  UMOV UR36, UR52 ;  /* 0x0000003400247c82 */ /* 0x000fe20008000000 */
[----:B------:R-:W-:-:S02]  /*10c0*/  UMOV UR37, UR53 ;  /* 0x0000003500257c82 */ /* 0x000fc40008000000 */
[----:B------:R-:W-:Y:S02]  /*10d0*/  UIADD3 UR40, UR14, 0x3800, URZ ;  /* 0x000038000e287890 */ /* 0x000fe4000fffe03f */
[----:B------:R-:W-:Y:S02]  /*10e0*/  UIADD3 UR32, UR14, 0x4800, URZ ;  /* 0x000048000e207890 */ /* 0x000fe4000fffe03f */
[----:B------:R-:W-:Y:S01]  /*10f0*/  UIADD3 UR8, UR14, 0x5800, URZ ;  /* 0x000058000e087890 */ /* 0x000fe2000fffe03f */
[----:B------:R-:W-:Y:S01]  /*1100*/  UMOV UR35, UR43 ;  /* 0x0000002b00237c82 */ /* 0x000fe20008000000 */
[----:B------:R-:W-:Y:S01]  /*1110*/  UMOV UR33, UR41 ;  /* 0x0000002900217c82 */ /* 0x000fe20008000000 */
[----:B------:R-:W-:Y:S01]  /*1120*/  UMOV UR10, 0x20 ;  /* 0x00000020000a7882 */ /* 0x000fe20000000000 */
[----:B------:R-:W-:Y:S01]  /*1130*/  UMOV UR12, UR52 ;  /* 0x00000034000c7c82 */ /* 0x000fe20008000000 */
[----:B------:R-:W-:Y:S01]  /*1140*/  UMOV UR13, UR53 ;  /* 0x00000035000d7c82 */ /* 0x000fe20008000000 */
[----:B------:R-:W-:Y:S01]  /*1150*/  UMOV UR11, UR43 ;  /* 0x0000002b000b7c82 */ /* 0x000fe20008000000 */
[----:B------:R-:W-:Y:S01]  /*1160*/  UMOV UR9, UR41 ;  /* 0x0000002900097c82 */ /* 0x000fe20008000000 */
[----:B------:R-:W-:Y:S01]  /*1170*/  UTMALDG.4D [UR40], [UR4], desc[UR6] ;  /* 0x00000628040075b4 */ /* 0x000fe20008019000 */
[----:B------:R-:W-:-:S02]  /*1180*/  UIADD3 UR24, UR14, 0x6800, URZ ;  /* 0x000068000e187890 */ /* 0x000fc4000fffe03f */
[----:B------:R-:W-:Y:S02]  /*1190*/  UIADD3 UR48, UR14, 0x7800, URZ ;  /* 0x000078000e307890 */ /* 0x000fe4000fffe03f */
[----:B------:R-:W-:Y:S01]  /*11a0*/  UIADD3 UR16, UR14, 0x8800, URZ ;  /* 0x000088000e107890 */ /* 0x000fe2000fffe03f */
[----:B------:R-:W-:Y:S01]  /*11b0*/  UMOV UR26, 0x30 ;  /* 0x00000030001a7882 */ /* 0x000fe20000000000 */
[----:B------:R-:W-:Y:S01]  /*11c0*/  UTMALDG.4D [UR32], [UR4], desc[UR6] ;  /* 0x00000620040075b4 */ /* 0x000fe20008019000 */
        /* <DEDUP_REMOVED lines=8> */
[----:B------:R-:W-:Y:S01]  /*1250*/  UMOV UR18, 0x50 ;  /* 0x0000005000127882 */ /* 0x000fe20000000000 */
[----:B------:R-:W-:Y:S01]  /*1260*/  UMOV UR20, UR52 ;  /* 0x0000003400147c82 */ /* 0x000fe20008000000 */
[----:B------:R-:W-:Y:S01]  /*1270*/  UMOV UR21, UR53 ;  /* 0x0000003500157c82 */ /* 0x000fe20008000000 */
[----:B------:R-:W-:Y:S01]  /*1280*/  UMOV UR19, UR43 ;  /* 0x0000002b00137c82 */ /* 0x000fe20008000000 */
[----:B------:R-:W-:Y:S01]  /*1290*/  UMOV UR17, UR41 ;  /* 0x0000002900117c82 */ /* 0x000fe20008000000 */
[----:B------:R4:W-:Y:S01]  /*12a0*/  UTMALDG.4D [UR24], [UR4], desc[UR6] ;  /* 0x00000618040075b4 */ /* 0x0009e20008019000 */
[----:B------:R4:W-:Y:S01]  /*12b0*/  UTMALDG.4D [UR48], [UR4], desc[UR6] ;  /* 0x00000630040075b4 */ /* 0x0009e20008019000 */
[----:B------:R4:W-:Y:S01]  /*12c0*/  UTMALDG.4D [UR16], [UR4], desc[UR6] ;  /* 0x00000610040075b4 */ /* 0x0009e20008019000 */
[----:B---3--:R-:W-:Y:S01]  /*12d0*/  UIADD3 UR8, UR14, 0x9800, URZ ;  /* 0x000098000e087890 */ /* 0x008fe2000fffe03f */
[----:B------:R-:W-:-:S08]  /*12e0*/  UMOV UR10, 0x60 ;  /* 0x00000060000a7882 */ /* 0x000fd00000000000 */
[----:B------:R4:W-:Y:S02]  /*12f0*/  UTMALDG.4D [UR8], [UR4], desc[UR6] ;  /* 0x00000608040075b4 */ /* 0x0009e40008019000 */
[----:B----4-:R-:W-:Y:S01]  /*1300*/  NOP ;  /* 0x0000000000007918 */ /* 0x010fe20000000000 */
.L_x_11:
[----:B------:R-:W-:Y:S01]  /*1310*/  ISETP.GE.AND P1, PT, R23, 0x81, PT ;  /* 0x000000811700780c */ /* 0x000fe20003f26270 */
[----:B------:R-:W-:-:S12]  /*1320*/  IMAD.MOV.U32 R4, RZ, RZ, 0x1 ;  /* 0x00000001ff047424 */ /* 0x000fd800078e00ff */
[----:B------:R-:W-:Y:S05]  /*1330*/  @!P1 BRA `(.L_x_16) ;  /* 0x0000000800349947 */ /* 0x000fea0003800000 */
[----:B-12---:R-:W1:Y:S01]  /*1340*/  S2R R3, SR_CgaCtaId ;  /* 0x0000000000037919 */ /* 0x006e620000008800 */
[----:B------:R-:W-:Y:S02]  /*1350*/  MOV R0, 0x400 ;  /* 0x0000040000007802 */ /* 0x000fe40000000f00 */
[----:B------:R-:W-:Y:S02]  /*1360*/  MOV R2, 0x1 ;  /* 0x0000000100027802 */ /* 0x000fe40000000f00 */
[----:B------:R-:W-:Y:S02]  /*1370*/  ISETP.NE.AND P2, PT, R16, RZ, PT ;  /* 0x000000ff1000720c */ /* 0x000fe40003f45270 */
[----:B-1----:R-:W-:Y:S02]  /*1380*/  LEA R0, R3, R0, 0x18 ;  /* 0x0000000003007211 */ /* 0x002fe400078ec0ff */
[----:B------:R-:W-:-:S03]  /*1390*/  SHF.L.U32 R3, R2, 0x1f, RZ ;  /* 0x0000001f02037819 */ /* 0x000fc600000006ff */
[----:B------:R-:W-:-:S04]  /*13a0*/  IMAD R2, R5, 0x8, R0 ;  /* 0x0000000805027824 */ /* 0x000fc800078e0200 */
[----:B------:R-:W1:Y:S02]  /*13b0*/  SYNCS.PHASECHK.TRANS64.TRYWAIT P1, [R2+URZ+0x1f820], R3 ;  /* 0x01f82003020075a7 */ /* 0x000e64000802017f */
[----:B-1----:R-:W-:Y:S05]  /*13c0*/  @!P1 BRA `(.L_x_17) ;  /* 0x000000ac00ec9947 */ /* 0x002fea0003800000 */
.L_x_72:
[----:B------:R-:W-:Y:S05]  /*13d0*/  @P2 BRA `(.L_x_18) ;  /* 0x0000000000142947 */ /* 0x000fea0003800000 */
[----:B------:R-:W-:Y:S02]  /*13e0*/  ISETP.NE.AND P1, PT, R9, RZ, PT ;  /* 0x000000ff0900720c */ /* 0x000fe40003f25270 */
[----:B-1----:R-:W-:-:S04]  /*13f0*/  MOV R3, 0x7000 ;  /* 0x0000700000037802 */ /* 0x002fc80000000f00 */
[----:B------:R2:W-:Y:S07]  /*1400*/  SYNCS.ARRIVE.TRANS64 RZ, [R2+URZ+0x1f800], R3 ;  /* 0x01f8000302ff79a7 */ /* 0x0005ee000800003f */
[----:B------:R-:W-:Y:S05]  /*1410*/  @!P1 BRA `(.L_x_18) ;  /* 0x0000000000049947 */ /* 0x000fea0003800000 */
[----:B------:R-:W-:Y:S01]  /*1420*/  BPT.TRAP 0x1 ;  /* 0x000000040000795c */ /* 0x000fe20000300000 */
.L_x_18:
[----:B------:R-:W-:Y:S01]  /*1430*/  IMAD R0, R5, 0x7000, R0 ;  /* 0x0000700005007824 */ /* 0x000fe200078e0200 */
[----:B-12---:R-:W1:Y:S01]  /*1440*/  S2R R3, SR_CgaCtaId ;  /* 0x0000000000037919 */ /* 0x006e620000008800 */
[----:B------:R-:W-:Y:S01]  /*1450*/  R2UR UR33, R2 ;  /* 0x00000000022172ca */ /* 0x000fe200000e0000 */
[----:B------:R-:W-:Y:S01]  /*1460*/  ULDC.64 UR4, c[0x0][0x198] ;  /* 0x0000660000047ab9 */ /* 0x000fe20000000a00 */
[----:B------:R-:W-:Y:S01]  /*1470*/  R2UR UR35, R7 ;  /* 0x00000000072372ca */ /* 0x000fe200000e0000 */
[----:B------:R-:W-:Y:S01]  /*1480*/  UIADD3 UR4, UP0, UR4, 0x1f0, URZ ;  /* 0x000001f004047890 */ /* 0x000fe2000ff1e03f */
[----:B------:R-:W-:Y:S01]  /*1490*/  R2UR UR14, R0 ;  /* 0x00000000000e72ca */ /* 0x000fe200000e0000 */
[----:B------:R-:W-:Y:S01]  /*14a0*/  UMOV UR6, 0x0 ;  /* 0x0000000000067882 */ /* 0x000fe20000000000 */
[----:B------:R-:W-:Y:S01]  /*14b0*/  UMOV UR7, 0x10000000 ;  /* 0x1000000000077882 */ /* 0x000fe20000000000 */
[----:B------:R-:W-:Y:S01]  /*14c0*/  UIADD3.X UR5, URZ, UR5, URZ, UP0, !UPT ;  /* 0x000000053f057290 */ /* 0x000fe200087fe43f */
[----:B------:R-:W-:Y:S01]  /*14d0*/  VIADD R5, R5, 0x1 ;  /* 0x0000000105057836 */ /* 0x000fe20000000000 */
[----:B------:R-:W-:Y:S01]  /*14e0*/  UMOV UR34, URZ ;  /* 0x0000003f00227c82 */ /* 0x000fe20008000000 */
[----:B------:R-:W-:Y:S01]  /*14f0*/  UMOV UR36, UR52 ;  /* 0x0000003400247c82 */ /* 0x000fe20008000000 */
[----:B------:R-:W-:Y:S01]  /*1500*/  UMOV UR37, UR53 ;  /* 0x0000003500257c82 */ /* 0x000fe20008000000 */
[----:B------:R-:W-:Y:S01]  /*1510*/  UMOV UR50, 0x10 ;  /* 0x0000001000327882 */ /* 0x000fe20000000000 */
[----:B------:R-:W-:Y:S01]  /*1520*/  UIADD3 UR33, UR33, 0x1f800, URZ ;  /* 0x0001f80021217890 */ /* 0x000fe2000fffe03f */
[----:B------:R-:W-:Y:S01]  /*1530*/  MOV R0, 0x400 ;  /* 0x0000040000007802 */ /* 0x000fe20000000f00 */
[----:B------:R-:W-:Y:S01]  /*1540*/  USHF.L.U32 UR35, UR35, 0x7, URZ ;  /* 0x0000000723237899 */ /* 0x000fe2000800063f */
[C---:B------:R-:W-:Y:S01]  /*1550*/  ISETP.NE.AND P2, PT, R5.reuse, 0x4, PT ;  /* 0x000000040500780c */ /* 0x040fe20003f45270 */
[----:B------:R-:W-:Y:S01]  /*1560*/  UIADD3 UR32, UR14, 0x3800, URZ ;  /* 0x000038000e207890 */ /* 0x000fe2000fffe03f */
[C---:B------:R-:W-:Y:S01]  /*1570*/  ISETP.NE.AND P1, PT, R5.reuse, 0x4, PT ;  /* 0x000000040500780c */ /* 0x040fe20003f25270 */
[----:B------:R-:W-:Y:S01]  /*1580*/  UIADD3 UR48, UR14, 0x4800, URZ ;  /* 0x000048000e307890 */ /* 0x000fe2000fffe03f */
[----:B------:R-:W-:Y:S01]  /*1590*/  SEL R5, R5, RZ, P2 ;  /* 0x000000ff05057207 */ /* 0x000fe20001000000 */
[----:B------:R-:W-:Y:S01]  /*15a0*/  UIADD3 UR24, UR14, 0x5800, URZ ;  /* 0x000058000e187890 */ /* 0x000fe2000fffe03f */
[----:B------:R-:W-:Y:S01]  /*15b0*/  SEL R4, RZ, 0x1, !P1 ;  /* 0x00000001ff047807 */ /* 0x000fe20004800000 */
[----:B------:R-:W-:Y:S01]  /*15c0*/  UIADD3 UR16, UR14, 0x6800, URZ ;  /* 0x000068000e107890 */ /* 0x000fe2000fffe03f */
[----:B------:R-:W-:Y:S01]  /*15d0*/  ISETP.NE.AND P2, PT, R16, RZ, PT ;  /* 0x000000ff1000720c */ /* 0x000fe20003f45270 */
[----:B------:R-:W-:Y:S01]  /*15e0*/  UIADD3 UR8, UR14, 0x7800, URZ ;  /* 0x000078000e087890 */ /* 0x000fe2000fffe03f */
[----:B------:R-:W-:Y:S01]  /*15f0*/  UTMALDG.4D [UR32], [UR4], desc[UR6] ;  /* 0x00000620040075b4 */ /* 0x000fe20008019000 */
[----:B------:R-:W-:Y:S01]  /*1600*/  UMOV UR49, UR33 ;  /* 0x0000002100317c82 */ /* 0x000fe20008000000 */
[----:B------:R-:W-:Y:S01]  /*1610*/  UMOV UR51, UR35 ;  /* 0x0000002300337c82 */ /* 0x000fe20008000000 */
[----:B------:R-:W-:Y:S01]  /*1620*/  UMOV UR26, 0x20 ;  /* 0x00000020001a7882 */ /* 0x000fe20000000000 */
[----:B------:R-:W-:Y:S01]  /*1630*/  UMOV UR28, UR52 ;  /* 0x00000034001c7c82 */ /* 0x000fe20008000000 */
[----:B------:R-:W-:Y:S01]  /*1640*/  UMOV UR29, UR53 ;  /* 0x00000035001d7c82 */ /* 0x000fe20008000000 */
        /* <DEDUP_REMOVED lines=8> */
[----:B------:R-:W-:Y:S01]  /*16d0*/  UMOV UR10, 0x40 ;  /* 0x00000040000a7882 */ /* 0x000fe20000000000 */
[----:B------:R-:W-:Y:S01]  /*16e0*/  UMOV UR12, UR52 ;  /* 0x00000034000c7c82 */ /* 0x000fe20008000000 */
[----:B------:R-:W-:Y:S01]  /*16f0*/  UMOV UR13, UR53 ;  /* 0x00000035000d7c82 */ /* 0x000fe20008000000 */
[----:B------:R-:W-:Y:S01]  /*1700*/  UMOV UR9, UR33 ;  /* 0x0000002100097c82 */ /* 0x000fe20008000000 */
[----:B------:R-:W-:Y:S01]  /*1710*/  UMOV UR11, UR35 ;  /* 0x00000023000b7c82 */ /* 0x000fe20008000000 */
[----:B-1----:R-:W-:Y:S01]  /*1720*/  LEA R2, R3, R0, 0x18 ;  /* 0x0000000003027211 */ /* 0x002fe200078ec0ff */
[----:B------:R-:W-:Y:S01]  /*1730*/  UTMALDG.4D [UR24], [UR4], desc[UR6] ;  /* 0x00000618040075b4 */ /* 0x000fe20008019000 */
[----:B------:R-:W-:-:S02]  /*1740*/  SHF.L.U32 R0, R4, 0x1f, RZ ;  /* 0x0000001f04007819 */ /* 0x000fc400000006ff */
[----:B------:R-:W-:Y:S01]  /*1750*/  LEA R3, R5, R2, 0x3 ;  /* 0x0000000205037211 */ /* 0x000fe200078e18ff */
[----:B------:R1:W-:Y:S01]  /*1760*/  UTMALDG.4D [UR16], [UR4], desc[UR6] ;  /* 0x00000610040075b4 */ /* 0x0003e20008019000 */
[----:B------:R2:W-:Y:S01]  /*1770*/  UTMALDG.4D [UR8], [UR4], desc[UR6] ;  /* 0x00000608040075b4 */ /* 0x0005e20008019000 */
[----:B-1----:R-:W-:Y:S01]  /*1780*/  UIADD3 UR16, UR14, 0x8800, URZ ;  /* 0x000088000e107890 */ /* 0x002fe2000fffe03f */
[----:B------:R-:W-:Y:S01]  /*1790*/  UMOV UR18, 0x50 ;  /* 0x0000005000127882 */ /* 0x000fe20000000000 */
[----:B--2---:R-:W-:-:S07]  /*17a0*/  UIADD3 UR8, UR14, 0x9800, URZ ;  /* 0x000098000e087890 */ /* 0x004fce000fffe03f */
[----:B------:R1:W-:Y:S01]  /*17b0*/  UTMALDG.4D [UR16], [UR4], desc[UR6] ;  /* 0x00000610040075b4 */ /* 0x0003e20008019000 */
[----:B------:R-:W-:Y:S02]  /*17c0*/  UMOV UR10, 0x60 ;  /* 0x00000060000a7882 */ /* 0x000fe40000000000 */
[----:B------:R1:W-:Y:S01]  /*17d0*/  UTMALDG.4D [UR8], [UR4], desc[UR6] ;  /* 0x00000608040075b4 */ /* 0x0003e20008019000 */
[----:B------:R-:W2:Y:S02]  /*17e0*/  SYNCS.PHASECHK.TRANS64.TRYWAIT P1, [R3+URZ+0x1f820], R0 ;  /* 0x01f82000030075a7 */ /* 0x000ea4000802017f */
[----:B-12---:R-:W-:Y:S05]  /*17f0*/  @!P1 BRA `(.L_x_19) ;  /* 0x000000a800f49947 */ /* 0x006fea0003800000 */
.L_x_73:
[----:B------:R-:W-:Y:S05]  /*1800*/  @P2 BRA `(.L_x_20) ;  /* 0x0000000000142947 */ /* 0x000fea0003800000 */
[----:B------:R-:W-:Y:S01]  /*1810*/  ISETP.NE.AND P1, PT, R9, RZ, PT ;  /* 0x000000ff0900720c */ /* 0x000fe20003f25270 */
[----:B-1----:R-:W-:-:S04]  /*1820*/  IMAD.MOV.U32 R0, RZ, RZ, 0x7000 ;  /* 0x00007000ff007424 */ /* 0x002fc800078e00ff */
[----:B------:R2:W-:Y:S08]  /*1830*/  SYNCS.ARRIVE.TRANS64 RZ, [R3+URZ+0x1f800], R0 ;  /* 0x01f8000003ff79a7 */ /* 0x0005f0000800003f */
[----:B------:R-:W-:Y:S05]  /*1840*/  @!P1 BRA `(.L_x_20) ;  /* 0x0000000000049947 */ /* 0x000fea0003800000 */
[----:B------:R-:W-:Y:S01]  /*1850*/  BPT.TRAP 0x1 ;  /* 0x000000040000795c */ /* 0x000fe20000300000 */
.L_x_20:
[----:B------:R-:W-:Y:S01]  /*1860*/  IMAD R2, R5, 0x7000, R2 ;  /* 0x0000700005027824 */ /* 0x000fe200078e0202 */
        /* <DEDUP_REMOVED lines=14> */
[----:B------:R-:W-:Y:S01]  /*1950*/  ISETP.NE.AND P1, PT, R5, 0x4, PT ;  /* 0x000000040500780c */ /* 0x000fe20003f25270 */
[----:B------:R-:W-:Y:S01]  /*1960*/  USHF.L.U32 UR43, UR43, 0x7, URZ ;  /* 0x000000072b2b7899 */ /* 0x000fe2000800063f */
[----:B------:R-:W-:Y:S01]  /*1970*/  VIADD R7, R7, 0x1 ;  /* 0x0000000107077836 */ /* 0x000fe20000000000 */
[----:B------:R-:W-:Y:S01]  /*1980*/  UIADD3 UR40, UR14, 0x3800, URZ ;  /* 0x000038000e287890 */ /* 0x000fe2000fffe03f */
[----:B-12---:R-:W-:Y:S01]  /*1990*/  SEL R3, RZ, 0x1, P1 ;  /* 0x00000001ff037807 */ /* 0x006fe20000800000 */
[----:B------:R-:W-:Y:S01]  /*19a0*/  UIADD3 UR32, UR14, 0x4800, URZ ;  /* 0x000048000e207890 */ /* 0x000fe2000fffe03f */
[----:B------:R-:W-:Y:S01]  /*19b0*/  SEL R5, R5, RZ, P1 ;  /* 0x000000ff05057207 */ /* 0x000fe20000800000 */
[----:B------:R-:W-:Y:S01]  /*19c0*/  UIADD3 UR8, UR14, 0x5800, URZ ;  /* 0x000058000e087890 */ /* 0x000fe2000fffe03f */
[----:B------:R-:W-:Y:S01]  /*19d0*/  LOP3.LUT R4, R4, R3, RZ, 0x3c, !PT ;  /* 0x0000000304047212 */ /* 0x000fe200078e3cff */
        /* <DEDUP_REMOVED lines=31> */
[----:B-1----:R-:W-:Y:S01]  /*1bd0*/  UIADD3 UR8, UR14, 0x9800, URZ ;  /* 0x000098000e087890 */ /* 0x002fe2000fffe03f */
[----:B------:R-:W-:-:S08]  /*1be0*/  UMOV UR10, 0x60 ;  /* 0x00000060000a7882 */ /* 0x000fd00000000000 */
[----:B------:R3:W-:Y:S02]  /*1bf0*/  UTMALDG.4D [UR8], [UR4], desc[UR6] ;  /* 0x00000608040075b4 */ /* 0x0007e40008019000 */
[----:B---3--:R-:W-:Y:S01]  /*1c00*/  NOP ;  /* 0x0000000000007918 */ /* 0x008fe20000000000 */
.L_x_16:
[----:B------:R-:W-:-:S07]  /*1c10*/  IADD3 R6, R6, -0x4, RZ ;  /* 0xfffffffc06067810 */ /* 0x000fce0007ffe0ff */
.L_x_10:
[----:B------:R-:W-:Y:S05]  /*1c20*/  BSYNC B0 ;  /* 0x0000000000007941 */ /* 0x000fea0003800000 */
.L_x_9:
[----:B-12---:R-:W1:Y:S01]  /*1c30*/  S2R R3, SR_CgaCtaId ;  /* 0x0000000000037919 */ /* 0x006e620000008800 */
[----:B------:R-:W-:Y:S02]  /*1c40*/  MOV R2, 0x400 ;  /* 0x0000040000027802 */ /* 0x000fe40000000f00 */
[----:B------:R-:W-:Y:S02]  /*1c50*/  SHF.L.U32 R89, RZ, 0x1f, RZ ;  /* 0x0000001fff597819 */ /* 0x000fe400000006ff */
[----:B-1----:R-:W-:-:S04]  /*1c60*/  LEA R2, R3, R2, 0x18 ;  /* 0x0000000203027211 */ /* 0x002fc800078ec0ff */
[----:B------:R-:W1:Y:S02]  /*1c70*/  SYNCS.PHASECHK.TRANS64.TRYWAIT P1, [R2+URZ+0x1f840], R89 ;  /* 0x01f84059020075a7 */ /* 0x000e64000802017f */
[----:B-1----:R-:W-:Y:S05]  /*1c80*/  @!P1 BRA `(.L_x_21) ;  /* 0x000000a400e49947 */ /* 0x002fea0003800000 */
.L_x_74:
[----:B------:R-:W2:Y:S01]  /*1c90*/  SYNCS.PHASECHK.TRANS64.TRYWAIT P1, [R2+URZ+0x1f800], R89 ;  /* 0x01f80059020075a7 */ /* 0x000ea2000802017f */
[----:B------:R-:W-:Y:S01]  /*1ca0*/  IMAD.MOV.U32 R3, RZ, RZ, RZ ;  /* 0x000000ffff037224 */ /* 0x000fe200078e00ff */
[----:B--2---:R-:W-:Y:S06]  /*1cb0*/  @!P1 BRA `(.L_x_22) ;  /* 0x000000a400ec9947 */ /* 0x004fec0003800000 */
.L_x_75:
[----:B------:R-:W-:Y:S05]  /*1cc0*/  WARPSYNC.ALL ;  /* 0x0000000000007948 */ /* 0x000fea0003800000 */
[C---:B------:R-:W-:Y:S01]  /*1cd0*/  R2UR UR61, R2.reuse ;  /* 0x00000000023d72ca */ /* 0x040fe200000e0000 */
[----:B------:R-:W-:Y:S01]  /*1ce0*/  WARPGROUP.ARRIVE ;  /* 0x00000000000079c5 */ /* 0x000fe20000000000 */
[----:B------:R-:W-:Y:S01]  /*1cf0*/  R2UR UR4, R2 ;  /* 0x00000000020472ca */ /* 0x000fe200000e0000 */
[----:B------:R-:W-:Y:S01]  /*1d00*/  UMOV UR7, 0xc0000010 ;  /* 0xc000001000077882 */ /* 0x000fe20000000000 */
[----:B------:R-:W-:Y:S01]  /*1d10*/  UMOV UR11, 0xc0000010 ;  /* 0xc0000010000b7882 */ /* 0x000fe20000000000 */
[----:B------:R-:W-:Y:S01]  /*1d20*/  UMOV UR5, UR7 ;  /* 0x0000000700057c82 */ /* 0x000fe20008000000 */
[----:B------:R-:W-:Y:S01]  /*1d30*/  IMAD.U32 R153, RZ, RZ, UR7 ;  /* 0x00000007ff997e24 */ /* 0x000fe2000f8e00ff */
[----:B------:R-:W-:Y:S01]  /*1d40*/  MOV R151, UR11 ;  /* 0x0000000b00977c02 */ /* 0x000fe20008000f00 */
[----:B------:R-:W-:Y:S01]  /*1d50*/  UMOV UR57, 0xc0000010 ;  /* 0xc000001000397882 */ /* 0x000fe20000000000 */
[----:B------:R-:W-:Y:S01]  /*1d60*/  UMOV UR59, 0xc0000010 ;  /* 0xc0000010003b7882 */ /* 0x000fe20000000000 */
[----:B------:R-:W-:Y:S01]  /*1d70*/  ULDC UR12, c[0x0][0x604] ;  /* 0x00018100000c7ab9 */ /* 0x000fe20000000800 */
[----:B------:R-:W-:Y:S01]  /*1d80*/  ULDC UR13, c[0x0][0x604] ;  /* 0x00018100000d7ab9 */ /* 0x000fe20000000800 */
[----:B------:R-:W-:Y:S01]  /*1d90*/  ULDC UR14, c[0x0][0x604] ;  /* 0x00018100000e7ab9 */ /* 0x000fe20000000800 */
[----:B------:R-:W-:-:S02]  /*1da0*/  UIADD3 UR61, UR61, 0x3800, URZ ;  /* 0x000038003d3d7890 */ /* 0x000fc4000fffe03f */
[----:B------:R-:W-:Y:S02]  /*1db0*/  USHF.R.U32.HI UR4, URZ, 0x4, UR4 ;  /* 0x000000043f047899 */ /* 0x000fe40008011604 */
[----:B------:R-:W-:Y:S02]  /*1dc0*/  USHF.R.U32.HI UR61, URZ, 0x4, UR61 ;  /* 0x000000043f3d7899 */ /* 0x000fe4000801163d */
[----:B------:R-:W-:Y:S02]  /*1dd0*/  ULOP3.LUT UR4, UR4, 0x3fff, URZ, 0xc0, !UPT ;  /* 0x00003fff04047892 */ /* 0x000fe4000f8ec03f */
[----:B------:R-:W-:Y:S02]  /*1de0*/  ULOP3.LUT UR61, UR61, 0x3fff, URZ, 0xc0, !UPT ;  /* 0x00003fff3d3d7892 */ /* 0x000fe4000f8ec03f */
[----:B------:R-:W-:Y:S02]  /*1df0*/  ULOP3.LUT UR8, UR4, 0x10000, URZ, 0xfc, !UPT ;  /* 0x0001000004087892 */ /* 0x000fe4000f8efc3f */
[----:B------:R-:W-:-:S02]  /*1e00*/  ULOP3.LUT UR9, UR61, 0x10000, URZ, 0xfc, !UPT ;  /* 0x000100003d097892 */ /* 0x000fc4000f8efc3f */
[----:B------:R-:W-:Y:S02]  /*1e10*/  UIADD3 UR56, UR8, 0x280, URZ ;  /* 0x0000028008387890 */ /* 0x000fe4000fffe03f */
[----:B------:R-:W-:Y:S01]  /*1e20*/  UIADD3 UR58, UR9, 0x500, URZ ;  /* 0x00000500093a7890 */ /* 0x000fe2000fffe03f */
[----:B------:R-:W-:Y:S01]  /*1e30*/  UMOV UR6, UR8 ;  /* 0x0000000800067c82 */ /* 0x000fe20008000000 */
[----:B------:R-:W-:Y:S01]  /*1e40*/  MOV R9, UR9 ;  /* 0x0000000900097c02 */ /* 0x000fe20008000f00 */
[----:B------:R-:W-:Y:S01]  /*1e50*/  UMOV UR4, UR6 ;  /* 0x0000000600047c82 */ /* 0x000fe20008000000 */
[----:B------:R-:W-:Y:S01]  /*1e60*/  MOV R152, UR6 ;  /* 0x0000000600987c02 */ /* 0x000fe20008000f00 */
[----:B------:R-:W-:Y:S01]  /*1e70*/  UMOV UR6, UR9 ;  /* 0x0000000900067c82 */ /* 0x000fe20008000000 */
[----:B------:R-:W-:Y:S01]  /*1e80*/  ULDC UR15, c[0x0][0x604] ;  /* 0x00018100000f7ab9 */ /* 0x000fe20000000800 */
[----:B------:R-:W-:Y:S01]  /*1e90*/  HGMMA.64x128x16.F32 R24, gdesc[UR4], RZ, !UPT, gsb0 ;  /* 0x01e00000041879f0 */ /* 0x000fe2000c0008ff */
[----:B------:R-:W-:-:S02]  /*1ea0*/  UIADD3 UR4, UR8, 0x80, URZ ;  /* 0x0000008008047890 */ /* 0x000fc4000fffe03f */
[----:B------:R-:W-:Y:S01]  /*1eb0*/  UIADD3 UR6, UR9, 0x100, URZ ;  /* 0x0000010009067890 */ /* 0x000fe2000fffe03f */
[----:B------:R-:W-:Y:S01]  /*1ec0*/  UMOV UR5, UR11 ;  /* 0x0000000b00057c82 */ /* 0x000fe20008000000 */
[----:B------:R-:W-:Y:S01]  /*1ed0*/  UMOV UR7, 0xc0000010 ;  /* 0xc000001000077882 */ /* 0x000fe20000000000 */
[----:B------:R-:W-:Y:S02]  /*1ee0*/  UMOV UR11, 0xc0000010 ;  /* 0xc0000010000b7882 */ /* 0x000fe40000000000 */
[----:B------:R-:W-:Y:S01]  /*1ef0*/  UMOV UR10, UR4 ;  /* 0x00000004000a7c82 */ /* 0x000fe20008000000 */
[----:B------:R-:W-:Y:S01]  /*1f00*/  MOV R149, UR11 ;  /* 0x0000000b00957c02 */ /* 0x000fe20008000f00 */
[----:B------:R-:W-:Y:S01]  /*1f10*/  UMOV UR4, UR10 ;  /* 0x0000000a00047c82 */ /* 0x000fe20008000000 */
[----:B------:R-:W-:Y:S01]  /*1f20*/  IMAD.U32 R150, RZ, RZ, UR10 ;  /* 0x0000000aff967e24 */ /* 0x000fe2000f8e00ff */
[----:B------:R-:W-:Y:S01]  /*1f30*/  ULDC UR16, c[0x0][0x604] ;  /* 0x0001810000107ab9 */ /* 0x000fe20000000800 */
        /* <DEDUP_REMOVED lines=17> */
[----:B------:R-:W-:-:S02]  /*2050*/  WARPGROUP.DEPBAR.LE gsb0, 0x0 ;  /* 0x00008000000079c5 */ /* 0x000fc40000010000 */
[----:B------:R-:W-:-:S06]  /*2060*/  WARPGROUP.ARRIVE ;  /* 0x00000000000079c5 */ /* 0x000fcc0000000000 */
[----:B------:R-:W-:Y:S01]  /*2070*/  HGMMA.64x128x16.F32 R24, gdesc[UR4], R24, gsb0 ;  /* 0x01e00000041879f0 */ /* 0x000fe20008000818 */
[----:B------:R-:W-:Y:S02]  /*2080*/  UIADD3 UR4, UR8, 0x100, URZ ;  /* 0x0000010008047890 */ /* 0x000fe4000fffe03f */
        /* <DEDUP_REMOVED lines=27> */
[----:B------:R-:W-:Y:S02]  /*2240*/  ULDC UR11, c[0x0][0x604] ;  /* 0x00018100000b7ab9 */ /* 0x000fe40000000800 */
[----:B------:R-:W-:Y:S02]  /*2250*/  UMOV UR10, UR4 ;  /* 0x00000004000a7c82 */ /* 0x000fe40008000000 */
[----:B------:R-:W-:Y:S01]  /*2260*/  UMOV UR4, UR10 ;  /* 0x0000000a00047c82 */ /* 0x000fe20008000000 */
[----:B------:R-:W-:Y:S01]  /*2270*/  IMAD.U32 R144, RZ, RZ, UR10 ;  /* 0x0000000aff907e24 */ /* 0x000fe2000f8e00ff */
[----:B------:R-:W-:Y:S01]  /*2280*/  ULDC UR10, c[0x0][0x604] ;  /* 0x00018100000a7ab9 */ /* 0x000fe20000000800 */
[----:B------:R-:W-:-:S02]  /*2290*/  WARPGROUP.DEPBAR.LE gsb0, 0x0 ;  /* 0x00008000000079c5 */ /* 0x000fc40000010000 */
[----:B------:R-:W-:-:S06]  /*22a0*/  WARPGROUP.ARRIVE ;  /* 0x00000000000079c5 */ /* 0x000fcc0000000000 */
[----:B------:R-:W-:Y:S01]  /*22b0*/  HGMMA.64x128x16.F32 R24, gdesc[UR4], R24, gsb0 ;  /* 0x01e00000041879f0 */ /* 0x000fe20008000818 */
[----:B------:R-:W-:Y:S02]  /*22c0*/  UIADD3 UR4, UR8, 0x300, URZ ;  /* 0x0000030008047890 */ /* 0x000fe4000fffe03f */
[----:B------:R-:W-:Y:S01]  /*22d0*/  UIADD3 UR6, UR9, 0x600, URZ ;  /* 0x0000060009067890 */ /* 0x000fe2000fffe03f */
[----:B------:R-:W-:Y:S01]  /*22e0*/  UMOV UR5, 0xc0000010 ;  /* 0xc000001000057882 */ /* 0x000fe20000000000 */
[----:B------:R-:W-:Y:S01]  /*22f0*/  UMOV UR7, 0xc0000010 ;  /* 0xc000001000077882 */ /* 0x000fe20000000000 */
[----:B------:R-:W-:Y:S01]  /*2300*/  ULDC UR8, c[0x0][0x604] ;  /* 0x0001810000087ab9 */ /* 0x000fe20000000800 */
[----:B------:R-:W-:Y:S01]  /*2310*/  ULDC UR9, c[0x0][0x604] ;  /* 0x0001810000097ab9 */ /* 0x000fe20000000800 */
[----:B------:R-:W-:Y:S02]  /*2320*/  WARPGROUP.DEPBAR.LE gsb0, 0x0 ;  /* 0x00008000000079c5 */ /* 0x000fe40000010000 */
[----:B------:R-:W-:-:S06]  /*2330*/  WARPGROUP.ARRIVE ;  /* 0x00000000000079c5 */ /* 0x000fcc0000000000 */
[----:B------:R-:W-:Y:S03]  /*2340*/  HGMMA.64x128x16.F32 R24, gdesc[UR56], R24, gsb0 ;  /* 0x01e00000381879f0 */ /* 0x000fe60008000818 */
[----:B------:R-:W-:Y:S02]  /*2350*/  WARPGROUP.DEPBAR.LE gsb0, 0x0 ;  /* 0x00008000000079c5 */ /* 0x000fe40000010000 */
[----:B------:R-:W-:-:S07]  /*2360*/  WARPGROUP.ARRIVE ;  /* 0x00000000000079c5 */ /* 0x000fce0000000000 */
[----:B------:R-:W-:Y:S01]  /*2370*/  HGMMA.64x128x16.F32 R24, gdesc[UR4], R24, gsb0 ;  /* 0x01e00000041879f0 */ /* 0x000fe20008000818 */
[----:B------:R-:W-:Y:S01]  /*2380*/  ULDC UR6, c[0x0][0x604] ;  /* 0x0001810000067ab9 */ /* 0x000fe20000000800 */
[----:B------:R-:W-:Y:S01]  /*2390*/  ULDC UR7, c[0x0][0x604] ;  /* 0x0001810000077ab9 */ /* 0x000fe20000000800 */
[----:B------:R-:W-:Y:S02]  /*23a0*/  WARPGROUP.DEPBAR.LE gsb0, 0x0 ;  /* 0x00008000000079c5 */ /* 0x000fe40000010000 */
[----:B------:R-:W-:-:S04]  /*23b0*/  FMNMX R11, R24, R25, !PT ;  /* 0x00000019180b7209 */ /* 0x000fc80007800000 */
        /* <DEDUP_REMOVED lines=10> */
[----:B------:R-:W-:Y:S02]  /*2460*/  FMNMX R0, R48, R11, !PT ;  /* 0x0000000b30007209 */ /* 0x000fe40007800000 */
[----:B------:R-:W-:Y:S02]  /*2470*/  FMNMX R11, R26, R27, !PT ;  /* 0x0000001b1a0b7209 */ /* 0x000fe40007800000 */
[----:B------:R-:W-:Y:S02]  /*2480*/  FMNMX R15, R49, R0, !PT ;  /* 0x00000000310f7209 */ /* 0x000fe40007800000 */
[----:B------:R-:W-:Y:S02]  /*2490*/  FMNMX R0, R30, R11, !PT ;  /* 0x0000000b1e007209 */ /* 0x000fe40007800000 */
[----:B------:R-:W-:Y:S02]  /*24a0*/  FMNMX R10, R52, R15, !PT ;  /* 0x0000000f340a7209 */ /* 0x000fe40007800000 */
[----:B------:R-:W-:-:S02]  /*24b0*/  FMNMX R11, R31, R0, !PT ;  /* 0x000000001f0b7209 */ /* 0x000fc40007800000 */
        /* <DEDUP_REMOVED lines=33> */
[----:B------:R-:W-:-:S03]  /*26d0*/  FMNMX R0, R66, R11, !PT ;  /* 0x0000000b42007209 */ /* 0x000fc60007800000 */
[----:B------:R-:W3:Y:S01]  /*26e0*/  SHFL.BFLY PT, R15, R10, 0x1, 0x1f ;  /* 0x0c201f000a0f7f89 */ /* 0x000ee200000e0000 */
[----:B------:R-:W-:-:S04]  /*26f0*/  FMNMX R11, R67, R0, !PT ;  /* 0x00000000430b7209 */ /* 0x000fc80007800000 */
[----:B------:R-:W-:-:S04]  /*2700*/  FMNMX R0, R70, R11, !PT ;  /* 0x0000000b46007209 */ /* 0x000fc80007800000 */
[----:B------:R-:W-:-:S04]  /*2710*/  FMNMX R11, R71, R0, !PT ;  /* 0x00000000470b7209 */ /* 0x000fc80007800000 */
[----:B------:R-:W-:-:S04]  /*2720*/  FMNMX R0, R74, R11, !PT ;  /* 0x0000000b4a007209 */ /* 0x000fc80007800000 */
[----:B------:R-:W-:-:S04]  /*2730*/  FMNMX R11, R75, R0, !PT ;  /* 0x000000004b0b7209 */ /* 0x000fc80007800000 */
[----:B------:R-:W-:Y:S02]  /*2740*/  FMNMX R0, R78, R11, !PT ;  /* 0x0000000b4e007209 */ /* 0x000fe40007800000 */
[----:B---3--:R-:W-:Y:S02]  /*2750*/  FMNMX R15, R10, R15, !PT ;  /* 0x0000000f0a0f7209 */ /* 0x008fe40007800000 */
[----:B------:R-:W-:-:S03]  /*2760*/  FMNMX R11, R79, R0, !PT ;  /* 0x000000004f0b7209 */ /* 0x000fc60007800000 */
[----:B------:R-:W3:Y:S01]  /*2770*/  SHFL.BFLY PT, R12, R15, 0x2, 0x1f ;  /* 0x0c401f000f0c7f89 */ /* 0x000ee200000e0000 */
[----:B------:R-:W-:-:S04]  /*2780*/  FMNMX R0, R82, R11, !PT ;  /* 0x0000000b52007209 */ /* 0x000fc80007800000 */
[----:B------:R-:W-:-:S04]  /*2790*/  FMNMX R11, R83, R0, !PT ;  /* 0x00000000530b7209 */ /* 0x000fc80007800000 */
[----:B------:R-:W-:-:S04]  /*27a0*/  FMNMX R0, R86, R11, !PT ;  /* 0x0000000b56007209 */ /* 0x000fc80007800000 */
[----:B------:R-:W-:-:S05]  /*27b0*/  FMNMX R10, R87, R0, !PT ;  /* 0x00000000570a7209 */ /* 0x000fca0007800000 */
[----:B------:R-:W4:Y:S01]  /*27c0*/  SHFL.BFLY PT, R11, R10, 0x1, 0x1f ;  /* 0x0c201f000a0b7f89 */ /* 0x000f2200000e0000 */
[----:B---3--:R-:W-:-:S04]  /*27d0*/  FMNMX R0, R15, R12, !PT ;  /* 0x0000000c0f007209 */ /* 0x008fc80007800000 */
[----:B------:R-:W-:-:S04]  /*27e0*/  FSETP.NEU.AND P1, PT, R0, -INF , PT ;  /* 0xff8000000000780b */ /* 0x000fc80003f2d000 */
[----:B------:R-:W-:-:S05]  /*27f0*/  FSEL R12, R0, RZ, P1 ;  /* 0x000000ff000c7208 */ /* 0x000fca0000800000 */
[----:B------:R-:W-:Y:S01]  /*2800*/  FMUL R88, R12, UR6 ;  /* 0x000000060c587c20 */ /* 0x000fe20008400000 */
[----:B------:R-:W-:-:S03]  /*2810*/  ULDC UR6, c[0x0][0x604] ;  /* 0x0001810000067ab9 */ /* 0x000fc60000000800 */
[--C-:B------:R-:W-:Y:S01]  /*2820*/  FFMA R24, R24, UR6, -R88.reuse ;  /* 0x0000000618187c23 */ /* 0x100fe20008000858 */
[----:B----4-:R-:W-:Y:S01]  /*2830*/  FMNMX R11, R10, R11, !PT ;  /* 0x0000000b0a0b7209 */ /* 0x010fe20007800000 */
[----:B------:R-:W-:Y:S01]  /*2840*/  ULDC UR6, c[0x0][0x604] ;  /* 0x0001810000067ab9 */ /* 0x000fe20000000800 */
[--C-:B------:R-:W-:Y:S01]  /*2850*/  FFMA R68, R68, UR8, -R88.reuse ;  /* 0x0000000844447c23 */ /* 0x100fe20008000858 */
[--C-:B------:R-:W-:Y:S01]  /*2860*/  FFMA R25, R25, UR6, -R88.reuse ;  /* 0x0000000619197c23 */ /* 0x100fe20008000858 */
[----:B------:R-:W-:Y:S01]  /*2870*/  FSETP.GEU.AND P3, PT, R24, -126, PT ;  /* 0xc2fc00001800780b */ /* 0x000fe20003f6e000 */
[----:B------:R-:W3:Y:S01]  /*2880*/  SHFL.BFLY PT, R10, R11, 0x2, 0x1f ;  /* 0x0c401f000b0a7f89 */ /* 0x000ee200000e0000 */
[----:B------:R-:W-:Y:S01]  /*2890*/  ULDC UR6, c[0x0][0x604] ;  /* 0x0001810000067ab9 */ /* 0x000fe20000000800 */
[----:B------:R-:W-:Y:S01]  /*28a0*/  ULDC UR8, c[0x0][0x604] ;  /* 0x0001810000087ab9 */ /* 0x000fe20000000800 */
[--C-:B------:R-:W-:Y:S01]  /*28b0*/  FFMA R21, R28, UR6, -R88.reuse ;  /* 0x000000061c157c23 */ /* 0x100fe20008000858 */
[----:B------:R-:W-:Y:S01]  /*28c0*/  ULDC UR6, c[0x0][0x604] ;  /* 0x0001810000067ab9 */ /* 0x000fe20000000800 */
[----:B------:R-:W-:Y:S01]  /*28d0*/  FSETP.GEU.AND P4, PT, R25, -126, PT ;  /* 0xc2fc00001900780b */ /* 0x000fe20003f8e000 */
[--C-:B------:R-:W-:Y:S01]  /*28e0*/  FFMA R154, R29, UR6, -R88.reuse ;  /* 0x000000061d9a7c23 */ /* 0x100fe20008000858 */
[----:B------:R-:W-:Y:S01]  /*28f0*/  ULDC UR6, c[0x0][0x604] ;  /* 0x0001810000067ab9 */ /* 0x000fe20000000800 */
[----:B------:R-:W-:Y:S01]  /*2900*/  FSETP.GEU.AND P5, PT, R21, -126, PT ;  /* 0xc2fc00001500780b */ /* 0x000fe20003fae000 */
[----:B------:R-:W-:Y:S01]  /*2910*/  FFMA R85, R85, UR14, -R88 ;  /* 0x0000000e55557c23 */ /* 0x000fe20008000858 */
[----:B------:R-:W-:Y:S01]  /*2920*/  ULDC UR14, c[0x0][0x604] ;  /* 0x00018100000e7ab9 */ /* 0x000fe20000000800 */
[----:B------:R-:W-:Y:S01]  /*2930*/  FSETP.GEU.AND P1, PT, R154, -126, PT ;  /* 0xc2fc00009a00780b */ /* 0x000fe20003f2e000 */
[----:B------:R-:W-:-:S04]  /*2940*/  @!P3 FMUL R24, R24, 0.5 ;  /* 0x3f0000001818b820 */ /* 0x000fc80000400000 */
[----:B------:R-:W4:Y:S02]  /*2950*/  MUFU.EX2 R28, R24 ;  /* 0x00000018001c7308 */ /* 0x000f240000000800 */
[----:B------:R-:W-:-:S03]  /*2960*/  @!P4 FMUL R25, R25, 0.5 ;  /* 0x3f0000001919c820 */ /* 0x000fc60000400000 */
[----:B------:R-:W-:Y:S01]  /*2970*/  @!P5 FMUL R21, R21, 0.5 ;  /* 0x3f0000001515d820 */ /* 0x000fe20000400000 */
[----:B---3--:R-:W-:Y:S01]  /*2980*/  FMNMX R10, R11, R10, !PT ;  /* 0x0000000a0b0a7209 */ /* 0x008fe20007800000 */
[--C-:B------:R-:W-:Y:S01]  /*2990*/  FFMA R11, R32, UR6, -R88.reuse ;  /* 0x00000006200b7c23 */ /* 0x100fe20008000858 */
[----:B------:R-:W-:Y:S01]  /*29a0*/  ULDC UR6, c[0x0][0x604] ;  /* 0x0001810000067ab9 */ /* 0x000fe20000000800 */
[----:B------:R-:W-:Y:S01]  /*29b0*/  @!P1 FMUL R154, R154, 0.5 ;  /* 0x3f0000009a9a9820 */ /* 0x000fe20000400000 */
[--C-:B------:R-:W-:Y:S01]  /*29c0*/  FFMA R22, R33, UR6, -R88.reuse ;  /* 0x0000000621167c23 */ /* 0x100fe20008000858 */
[----:B------:R-:W-:Y:S01]  /*29d0*/  ULDC UR6, c[0x0][0x604] ;  /* 0x0001810000067ab9 */ /* 0x000fe20000000800 */
[----:B------:R-:W-:Y:S01]  /*29e0*/  FSETP.GEU.AND P2, PT, R11, -126, PT ;  /* 0xc2fc00000b00780b */ /* 0x000fe20003f4e000 */
[--C-:B------:R-:W-:Y:S01]  /*29f0*/  FFMA R20, R36, UR6, -R88.reuse ;  /* 0x0000000624147c23 */ /* 0x100fe20008000858 */
[----:B------:R-:W3:Y:S01]  /*2a00*/  MUFU.EX2 R29, R25 ;  /* 0x00000019001d7308 */ /* 0x000ee20000000800 */
[----:B----4-:R-:W-:Y:S01]  /*2a10*/  @!P3 FMUL R28, R28, R28 ;  /* 0x0000001c1c1cb220 */ /* 0x010fe20000400000 */
[----:B------:R-:W-:Y:S01]  /*2a20*/  FSETP.NEU.AND P6, PT, R10, -INF , PT ;  /* 0xff8000000a00780b */ /* 0x000fe20003fcd000 */
[----:B------:R-:W-:Y:S01]  /*2a30*/  ULDC UR6, c[0x0][0x604] ;  /* 0x0001810000067ab9 */ /* 0x000fe20000000800 */
[----:B------:R-:W-:Y:S01]  /*2a40*/  FSETP.GEU.AND P3, PT, R20, -126, PT ;  /* 0xc2fc00001400780b */ /* 0x000fe20003f6e000 */
[--C-:B------:R-:W-:Y:S01]  /*2a50*/  FFMA R37, R37, UR6, -R88.reuse ;  /* 0x0000000625257c23 */ /* 0x100fe20008000858 */
[----:B------:R-:W-:Y:S01]  /*2a60*/  FSEL R24, R10, RZ, P6 ;  /* 0x000000ff0a187208 */ /* 0x000fe20003000000 */
[----:B------:R-:W-:Y:S01]  /*2a70*/  ULDC UR6, c[0x0][0x604] ;  /* 0x0001810000067ab9 */ /* 0x000fe20000000800 */
[----:B------:R-:W4:Y:S01]  /*2a80*/  MUFU.EX2 R21, R21 ;  /* 0x0000001500157308 */ /* 0x000f220000000800 */
[----:B------:R-:W-:Y:S01]  /*2a90*/  FSETP.GEU.AND P6, PT, R22, -126, PT ;  /* 0xc2fc00001600780b */ /* 0x000fe20003fce000 */
[----:B------:R-:W-:Y:S01]  /*2aa0*/  FFMA R12, R40, UR6, -R88 ;  /* 0x00000006280c7c23 */ /* 0x000fe20008000858 */
[----:B------:R-:W-:Y:S01]  /*2ab0*/  @!P2 FMUL R11, R11, 0.5 ;  /* 0x3f0000000b0ba820 */ /* 0x000fe20000400000 */
[----:B------:R-:W-:-:S02]  /*2ac0*/  ULDC UR6, c[0x0][0x604] ;  /* 0x0001810000067ab9 */ /* 0x000fc40000000800 */
[--C-:B------:R-:W-:Y:S01]  /*2ad0*/  FFMA R19, R41, UR6, -R88.reuse ;  /* 0x0000000629137c23 */ /* 0x100fe20008000858 */
[----:B------:R-:W-:Y:S01]  /*2ae0*/  ULDC UR6, c[0x0][0x604] ;  /* 0x0001810000067ab9 */ /* 0x000fe20000000800 */
[----:B------:R-:W5:Y:S01]  /*2af0*/  MUFU.EX2 R154, R154 ;  /* 0x0000009a009a7308 */ /* 0x000f620000000800 */
[----:B------:R-:W-:Y:S01]  /*2b00*/  @!P3 FMUL R20, R20, 0.5 ;  /* 0x3f0000001414b820 */ /* 0x000fe20000400000 */
[----:B---3--:R-:W-:Y:S01]  /*2b10*/  @!P4 FMUL R29, R29, R29 ;  /* 0x0000001d1d1dc220 */ /* 0x008fe20000400000 */
[----:B------:R-:W-:Y:S01]  /*2b20*/  FSETP.GEU.AND P4, PT, R37, -126, PT ;  /* 0xc2fc00002500780b */ /* 0x000fe20003f8e000 */
[--C-:B------:R-:W-:Y:S01]  /*2b30*/  FFMA R18, R44, UR6, -R88.reuse ;  /* 0x000000062c127c23 */ /* 0x100fe20008000858 */
[----:B------:R-:W-:Y:S01]  /*2b40*/  ULDC UR6, c[0x0][0x604] ;  /* 0x0001810000067ab9 */ /* 0x000fe20000000800 */
[----:B------:R-:W-:Y:S01]  /*2b50*/  @!P6 FMUL R22, R22, 0.5 ;  /* 0x3f0000001616e820 */ /* 0x000fe20000400000 */
[--C-:B------:R-:W-:Y:S01]  /*2b60*/  FFMA R45, R45, UR6, -R88.reuse ;  /* 0x000000062d2d7c23 */ /* 0x100fe20008000858 */
[----:B------:R-:W3:Y:S01]  /*2b70*/  MUFU.EX2 R11, R11 ;  /* 0x0000000b000b7308 */ /* 0x000ee20000000800 */
[----:B----4-:R-:W-:Y:S01]  /*2b80*/  @!P5 FMUL R21, R21, R21 ;  /* 0x000000151515d220 */ /* 0x010fe20000400000 */
[----:B------:R-:W-:Y:S01]  /*2b90*/  FSETP.GEU.AND P5, PT, R12, -126, PT ;  /* 0xc2fc00000c00780b */ /* 0x000fe20003fae000 */
[----:B------:R-:W-:Y:S01]  /*2ba0*/  ULDC UR6, c[0x0][0x604] ;  /* 0x0001810000067ab9 */ /* 0x000fe20000000800 */
[--C-:B------:R-:W-:Y:S01]  /*2bb0*/  FFMA R44, R81, UR8, -R88.reuse ;  /* 0x00000008512c7c23 */ /* 0x100fe20008000858 */
[--C-:B------:R-:W-:Y:S01]  /*2bc0*/  FFMA R14, R48, UR6, -R88.reuse ;  /* 0x00000006300e7c23 */ /* 0x100fe20008000858 */
[----:B------:R-:W-:Y:S01]  /*2bd0*/  ULDC UR6, c[0x0][0x604] ;  /* 0x0001810000067ab9 */ /* 0x000fe20000000800 */
[--C-:B------:R-:W-:Y:S01]  /*2be0*/  FFMA R48, R77, UR11, -R88.reuse ;  /* 0x0000000b4d307c23 */ /* 0x100fe20008000858 */
[----:B------:R-:W4:Y:S01]  /*2bf0*/  MUFU.EX2 R20, R20 ;  /* 0x0000001400147308 */ /* 0x000f220000000800 */
[----:B-----5:R-:W-:Y:S01]  /*2c00*/  @!P1 FMUL R154, R154, R154 ;  /* 0x0000009a9a9a9220 */ /* 0x020fe20000400000 */
[----:B------:R-:W-:Y:S01]  /*2c10*/  FSETP.GEU.AND P1, PT, R19, -126, PT ;  /* 0xc2fc00001300780b */ /* 0x000fe20003f2e000 */
[----:B------:R-:W-:Y:S01]  /*2c20*/  @!P4 FMUL R37, R37, 0.5 ;  /* 0x3f0000002525c820 */ /* 0x000fe20000400000 */
[--C-:B------:R-:W-:Y:S01]  /*2c30*/  FFMA R15, R49, UR6, -R88.reuse ;  /* 0x00000006310f7c23 */ /* 0x100fe20008000858 */
[----:B------:R-:W-:Y:S01]  /*2c40*/  ULDC UR6, c[0x0][0x604] ;  /* 0x0001810000067ab9 */ /* 0x000fe20000000800 */
[----:B------:R-:W-:Y:S01]  /*2c50*/  ULDC UR8, c[0x0][0x604] ;  /* 0x0001810000087ab9 */ /* 0x000fe20000000800 */
[----:B------:R-:W-:Y:S01]  /*2c60*/  @!P5 FMUL R12, R12, 0.5 ;  /* 0x3f0000000c0cd820 */ /* 0x000fe20000400000 */
[----:B------:R-:W5:Y:S01]  /*2c70*/  MUFU.EX2 R22, R22 ;  /* 0x0000001600167308 */ /* 0x000f620000000800 */
[----:B---3--:R-:W-:Y:S01]  /*2c80*/  @!P2 FMUL R11, R11, R11 ;  /* 0x0000000b0b0ba220 */ /* 0x008fe20000400000 */
[----:B------:R-:W-:Y:S01]  /*2c90*/  FSETP.GEU.AND P2, PT, R18, -126, PT ;  /* 0xc2fc00001200780b */ /* 0x000fe20003f4e000 */
[--C-:B------:R-:W-:Y:S01]  /*2ca0*/  FFMA R32, R52, UR6, -R88.reuse ;  /* 0x0000000634207c23 */ /* 0x100fe20008000858 */
[----:B------:R-:W-:Y:S01]  /*2cb0*/  ULDC UR6, c[0x0][0x604] ;  /* 0x0001810000067ab9 */ /* 0x000fe20000000800 */
[--C-:B------:R-:W-:Y:S01]  /*2cc0*/  FFMA R52, R73, UR10, -R88.reuse ;  /* 0x0000000a49347c23 */ /* 0x100fe20008000858 */
[--C-:B------:R-:W-:Y:S01]  /*2cd0*/  FFMA R33, R53, UR6, -R88.reuse ;  /* 0x0000000635217c23 */ /* 0x100fe20008000858 */
[----:B------:R-:W-:Y:S01]  /*2ce0*/  @!P1 FMUL R19, R19, 0.5 ;  /* 0x3f00000013139820 */ /* 0x000fe20000400000 */
[----:B------:R-:W3:Y:S01]  /*2cf0*/  MUFU.EX2 R41, R37 ;  /* 0x0000002500297308 */ /* 0x000ee20000000800 */
[----:B----4-:R-:W-:Y:S01]  /*2d00*/  @!P3 FMUL R20, R20, R20 ;  /* 0x000000141414b220 */ /* 0x010fe20000400000 */
[----:B------:R-:W-:Y:S01]  /*2d10*/  FSETP.GEU.AND P3, PT, R14, -126, PT ;  /* 0xc2fc00000e00780b */ /* 0x000fe20003f6e000 */
[----:B------:R-:W-:Y:S01]  /*2d20*/  ULDC UR6, c[0x0][0x604] ;  /* 0x0001810000067ab9 */ /* 0x000fe20000000800 */
[--C-:B------:R-:W-:Y:S01]  /*2d30*/  FFMA R53, R84, UR13, -R88.reuse ;  /* 0x0000000d54357c23 */ /* 0x100fe20008000858 */
[--C-:B------:R-:W-:Y:S01]  /*2d40*/  FFMA R155, R56, UR6, -R88.reuse ;  /* 0x00000006389b7c23 */ /* 0x100fe20008000858 */
[----:B------:R-:W-:Y:S01]  /*2d50*/  ULDC UR6, c[0x0][0x604] ;  /* 0x0001810000067ab9 */ /* 0x000fe20000000800 */
[----:B------:R-:W-:Y:S01]  /*2d60*/  @!P2 FMUL R18, R18, 0.5 ;  /* 0x3f0000001212a820 */ /* 0x000fe20000400000 */
[----:B------:R-:W4:Y:S01]  /*2d70*/  MUFU.EX2 R12, R12 ;  /* 0x0000000c000c7308 */ /* 0x000f220000000800 */
[----:B-----5:R-:W-:Y:S01]  /*2d80*/  @!P6 FMUL R22, R22, R22 ;  /* 0x000000161616e220 */ /* 0x020fe20000400000 */
[----:B------:R-:W-:Y:S01]  /*2d90*/  FSETP.GEU.AND P6, PT, R45, -126, PT ;  /* 0xc2fc00002d00780b */ /* 0x000fe20003fce000 */
[--C-:B------:R-:W-:Y:S01]  /*2da0*/  FFMA R56, R57, UR6, -R88.reuse ;  /* 0x0000000639387c23 */ /* 0x100fe20008000858 */
[----:B------:R-:W-:Y:S01]  /*2db0*/  ULDC UR6, c[0x0][0x604] ;  /* 0x0001810000067ab9 */ /* 0x000fe20000000800 */
[--C-:B------:R-:W-:Y:S01]  /*2dc0*/  FFMA R57, R65, UR7, -R88.reuse ;  /* 0x0000000741397c23 */ /* 0x100fe20008000858 */
[--C-:B------:R-:W-:Y:S01]  /*2dd0*/  FFMA R40, R60, UR6, -R88.reuse ;  /* 0x000000063c287c23 */ /* 0x100fe20008000858 */
[----:B------:R-:W-:Y:S01]  /*2de0*/  @!P3 FMUL R14, R14, 0.5 ;  /* 0x3f0000000e0eb820 */ /* 0x000fe20000400000 */
[----:B------:R-:W5:Y:S01]  /*2df0*/  MUFU.EX2 R19, R19 ;  /* 0x0000001300137308 */ /* 0x000f620000000800 */
[----:B---3--:R-:W-:Y:S01]  /*2e00*/  @!P4 FMUL R41, R41, R41 ;  /* 0x000000292929c220 */ /* 0x008fe20000400000 */
[----:B------:R-:W-:Y:S01]  /*2e10*/  FSETP.GEU.AND P4, PT, R15, -126, PT ;  /* 0xc2fc00000f00780b */ /* 0x000fe20003f8e000 */
[----:B------:R-:W-:Y:S01]  /*2e20*/  ULDC UR6, c[0x0][0x604] ;  /* 0x0001810000067ab9 */ /* 0x000fe20000000800 */
[--C-:B------:R-:W-:Y:S01]  /*2e30*/  FFMA R65, R72, UR9, -R88.reuse ;  /* 0x0000000948417c23 */ /* 0x100fe20008000858 */
[--C-:B------:R-:W-:Y:S01]  /*2e40*/  FFMA R49, R61, UR6, -R88.reuse ;  /* 0x000000063d317c23 */ /* 0x100fe20008000858 */
[----:B------:R-:W-:Y:S01]  /*2e50*/  ULDC UR6, c[0x0][0x604] ;  /* 0x0001810000067ab9 */ /* 0x000fe20000000800 */
[----:B------:R-:W-:Y:S01]  /*2e60*/  @!P6 FMUL R45, R45, 0.5 ;  /* 0x3f0000002d2de820 */ /* 0x000fe20000400000 */
[----:B------:R-:W3:Y:S01]  /*2e70*/  MUFU.EX2 R18, R18 ;  /* 0x0000001200127308 */ /* 0x000ee20000000800 */
[----:B----4-:R-:W-:Y:S01]  /*2e80*/  @!P5 FMUL R12, R12, R12 ;  /* 0x0000000c0c0cd220 */ /* 0x010fe20000400000 */
[----:B------:R-:W-:Y:S01]  /*2e90*/  FSETP.GEU.AND P5, PT, R32, -126, PT ;  /* 0xc2fc00002000780b */ /* 0x000fe20003fae000 */
[--C-:B------:R-:W-:Y:S01]  /*2ea0*/  FFMA R36, R64, UR6, -R88.reuse ;  /* 0x0000000640247c23 */ /* 0x100fe20008000858 */
[----:B------:R-:W-:Y:S01]  /*2eb0*/  ULDC UR6, c[0x0][0x604] ;  /* 0x0001810000067ab9 */ /* 0x000fe20000000800 */
[----:B------:R-:W-:Y:S01]  /*2ec0*/  ULDC UR7, c[0x0][0x604] ;  /* 0x0001810000077ab9 */ /* 0x000fe20000000800 */
[--C-:B------:R-:W-:Y:S01]  /*2ed0*/  FFMA R60, R69, UR6, -R88.reuse ;  /* 0x00000006453c7c23 */ /* 0x100fe20008000858 */
[----:B------:R-:W-:Y:S01]  /*2ee0*/  @!P4 FMUL R15, R15, 0.5 ;  /* 0x3f0000000f0fc820 */ /* 0x000fe20000400000 */
[----:B------:R-:W4:Y:S01]  /*2ef0*/  MUFU.EX2 R14, R14 ;  /* 0x0000000e000e7308 */ /* 0x000f220000000800 */
[----:B-----5:R-:W-:Y:S01]  /*2f00*/  @!P1 FMUL R19, R19, R19 ;  /* 0x0000001313139220 */ /* 0x020fe20000400000 */
[----:B------:R-:W-:Y:S01]  /*2f10*/  FSETP.GEU.AND P1, PT, R33, -126, PT ;  /* 0xc2fc00002100780b */ /* 0x000fe20003f2e000 */
[----:B------:R-:W-:Y:S01]  /*2f20*/  FFMA R61, R76, UR7, -R88 ;  /* 0x000000074c3d7c23 */ /* 0x000fe20008000858 */
[----:B------:R-:W-:Y:S01]  /*2f30*/  ULDC UR6, c[0x0][0x604] ;  /* 0x0001810000067ab9 */ /* 0x000fe20000000800 */
[----:B------:R-:W-:Y:S01]  /*2f40*/  ULDC UR7, c[0x0][0x604] ;  /* 0x0001810000077ab9 */ /* 0x000fe20000000800 */
[----:B------:R-:W-:Y:S01]  /*2f50*/  FMUL R24, R24, UR6 ;  /* 0x0000000618187c20 */ /* 0x000fe20008400000 */
[----:B------:R-:W-:Y:S01]  /*2f60*/  @!P5 FMUL R32, R32, 0.5 ;  /* 0x3f0000002020d820 */ /* 0x000fe20000400000 */
[----:B------:R5:W1:Y:S01]  /*2f70*/  MUFU.EX2 R37, R45 ;  /* 0x0000002d00257308 */ /* 0x000a620000000800 */
[----:B---3--:R-:W-:Y:S01]  /*2f80*/  @!P2 FMUL R18, R18, R18 ;  /* 0x000000121212a220 */ /* 0x008fe20000400000 */
[----:B------:R-:W-:Y:S01]  /*2f90*/  FSETP.GEU.AND P2, PT, R155, -126, PT ;  /* 0xc2fc00009b00780b */ /* 0x000fe20003f4e000 */
[--C-:B------:R-:W-:Y:S01]  /*2fa0*/  FFMA R26, R26, UR7, -R24.reuse ;  /* 0x000000071a1a7c23 */ /* 0x100fe20008000818 */
[----:B------:R-:W-:Y:S01]  /*2fb0*/  ULDC UR9, c[0x0][0x604] ;  /* 0x0001810000097ab9 */ /* 0x000fe20000000800 */
[----:B------:R-:W-:Y:S01]  /*2fc0*/  ULDC UR10, c[0x0][0x604] ;  /* 0x00018100000a7ab9 */ /* 0x000fe20000000800 */
[----:B------:R-:W-:Y:S01]  /*2fd0*/  FFMA R27, R27, UR8, -R24 ;  /* 0x000000081b1b7c23 */ /* 0x000fe20008000818 */
[----:B------:R-:W-:Y:S01]  /*2fe0*/  @!P1 FMUL R33, R33, 0.5 ;  /* 0x3f00000021219820 */ /* 0x000fe20000400000 */
[----:B------:R-:W3:Y:S01]  /*2ff0*/  MUFU.EX2 R15, R15 ;  /* 0x0000000f000f7308 */ /* 0x000ee20000000800 */
[----:B----4-:R-:W-:Y:S01]  /*3000*/  @!P3 FMUL R14, R14, R14 ;  /* 0x0000000e0e0eb220 */ /* 0x010fe20000400000 */
[----:B------:R-:W-:Y:S01]  /*3010*/  FSETP.GEU.AND P3, PT, R40, -126, PT ;  /* 0xc2fc00002800780b */ /* 0x000fe20003f6e000 */
[----:B-----5:R-:W-:Y:S01]  /*3020*/  FFMA R45, R80, UR12, -R88 ;  /* 0x0000000c502d7c23 */ /* 0x020fe20008000858 */
[--C-:B------:R-:W-:Y:S01]  /*3030*/  FFMA R30, R30, UR9, -R24.reuse ;  /* 0x000000091e1e7c23 */ /* 0x100fe20008000818 */
[--C-:B------:R-:W-:Y:S01]  /*3040*/  FFMA R25, R31, UR10, -R24.reuse ;  /* 0x0000000a1f197c23 */ /* 0x100fe20008000818 */
[----:B------:R-:W-:Y:S01]  /*3050*/  ULDC UR11, c[0x0][0x604] ;  /* 0x00018100000b7ab9 */ /* 0x000fe20000000800 */
[----:B------:R-:W-:Y:S01]  /*3060*/  @!P2 FMUL R155, R155, 0.5 ;  /* 0x3f0000009b9ba820 */ /* 0x000fe20000400000 */
[----:B------:R-:W4:Y:S01]  /*3070*/  MUFU.EX2 R32, R32 ;  /* 0x0000002000207308 */ /* 0x000f220000000800 */
[----:B-1----:R-:W-:Y:S01]  /*3080*/  @!P6 FMUL R37, R37, R37 ;  /* 0x000000252525e220 */ /* 0x002fe20000400000 */
[----:B------:R-:W-:Y:S01]  /*3090*/  FSETP.GEU.AND P6, PT, R56, -126, PT ;  /* 0xc2fc00003800780b */ /* 0x000fe20003fce000 */
[--C-:B------:R-:W-:Y:S01]  /*30a0*/  FFMA R76, R34, UR11, -R24.reuse ;  /* 0x0000000b224c7c23 */ /* 0x100fe20008000818 */
[----:B------:R-:W-:Y:S01]  /*30b0*/  ULDC UR12, c[0x0][0x604] ;  /* 0x00018100000c7ab9 */ /* 0x000fe20000000800 */
[----:B------:R-:W-:Y:S01]  /*30c0*/  ULDC UR13, c[0x0][0x604] ;  /* 0x00018100000d7ab9 */ /* 0x000fe20000000800 */
[--C-:B------:R-:W-:Y:S01]  /*30d0*/  FFMA R80, R39, UR14, -R24.reuse ;  /* 0x0000000e27507c23 */ /* 0x100fe20008000818 */
[----:B------:R-:W-:Y:S01]  /*30e0*/  @!P3 FMUL R40, R40, 0.5 ;  /* 0x3f0000002828b820 */ /* 0x000fe20000400000 */
[----:B------:R-:W1:Y:S01]  /*30f0*/  MUFU.EX2 R33, R33 ;  /* 0x0000002100217308 */ /* 0x000e620000000800 */
[----:B---3--:R-:W-:Y:S01]  /*3100*/  @!P4 FMUL R15, R15, R15 ;  /* 0x0000000f0f0fc220 */ /* 0x008fe20000400000 */
[----:B------:R-:W-:Y:S01]  /*3110*/  FSETP.GEU.AND P4, PT, R49, -126, PT ;  /* 0xc2fc00003100780b */ /* 0x000fe20003f8e000 */
[--C-:B------:R-:W-:Y:S01]  /*3120*/  FFMA R77, R38, UR13, -R24.reuse ;  /* 0x0000000d264d7c23 */ /* 0x100fe20008000818 */
[--C-:B------:R-:W-:Y:S01]  /*3130*/  FFMA R81, R43, UR16, -R24.reuse ;  /* 0x000000102b517c23 */ /* 0x100fe20008000818 */
[--C-:B------:R-:W-:Y:S01]  /*3140*/  FFMA R72, R51, UR20, -R24.reuse ;  /* 0x0000001433487c23 */ /* 0x100fe20008000818 */
[----:B------:R-:W-:Y:S01]  /*3150*/  ULDC UR6, c[0x0][0x604] ;  /* 0x0001810000067ab9 */ /* 0x000fe20000000800 */
[----:B------:R-:W-:Y:S01]  /*3160*/  @!P6 FMUL R56, R56, 0.5 ;  /* 0x3f0000003838e820 */ /* 0x000fe20000400000 */
[----:B------:R-:W3:Y:S01]  /*3170*/  MUFU.EX2 R155, R155 ;  /* 0x0000009b009b7308 */ /* 0x000ee20000000800 */
[----:B----4-:R-:W-:Y:S01]  /*3180*/  @!P5 FMUL R32, R32, R32 ;  /* 0x000000202020d220 */ /* 0x010fe20000400000 */
[----:B------:R-:W-:Y:S01]  /*3190*/  FSETP.GEU.AND P5, PT, R36, -126, PT ;  /* 0xc2fc00002400780b */ /* 0x000fe20003fae000 */
[----:B------:R-:W-:Y:S01]  /*31a0*/  ULDC UR7, c[0x0][0x604] ;  /* 0x0001810000077ab9 */ /* 0x000fe20000000800 */
[----:B------:R-:W-:Y:S01]  /*31b0*/  ULDC UR8, c[0x0][0x604] ;  /* 0x0001810000087ab9 */ /* 0x000fe20000000800 */
[----:B------:R-:W-:Y:S01]  /*31c0*/  ULDC UR9, c[0x0][0x604] ;  /* 0x0001810000097ab9 */ /* 0x000fe20000000800 */
[----:B------:R-:W-:Y:S01]  /*31d0*/  ULDC UR10, c[0x0][0x604] ;  /* 0x00018100000a7ab9 */ /* 0x000fe20000000800 */
[----:B------:R-:W-:Y:S01]  /*31e0*/  @!P4 FMUL R49, R49, 0.5 ;  /* 0x3f0000003131c820 */ /* 0x000fe20000400000 */
[----:B------:R-:W4:Y:S01]  /*31f0*/  MUFU.EX2 R40, R40 ;  /* 0x0000002800287308 */ /* 0x000f220000000800 */
[----:B-1----:R-:W-:Y:S01]  /*3200*/  @!P1 FMUL R33, R33, R33 ;  /* 0x0000002121219220 */ /* 0x002fe20000400000 */
[----:B------:R-:W-:Y:S01]  /*3210*/  FSETP.GEU.AND P1, PT, R57, -126, PT ;  /* 0xc2fc00003900780b */ /* 0x000fe20003f2e000 */
[--C-:B------:R-:W-:Y:S01]  /*3220*/  FFMA R46, R46, UR17, -R24.reuse ;  /* 0x000000112e2e7c23 */ /* 0x100fe20008000818 */
[--C-:B------:R-:W-:Y:S01]  /*3230*/  FFMA R47, R47, UR18, -R24.reuse ;  /* 0x000000122f2f7c23 */ /* 0x100fe20008000818 */
[--C-:B------:R-:W-:Y:S01]  /*3240*/  FFMA R73, R50, UR19, -R24.reuse ;  /* 0x0000001332497c23 */ /* 0x100fe20008000818 */
        /* <DEDUP_REMOVED lines=8> */
[--C-:B------:R-:W-:Y:S01]  /*32d0*/  FFMA R66, R66, UR6, -R24.reuse ;  /* 0x0000000642427c23 */ /* 0x100fe20008000818 */
[----:B------:R-:W-:Y:S01]  /*32e0*/  @!P1 FMUL R57, R57, 0.5 ;  /* 0x3f00000039399820 */ /* 0x000fe20000400000 */
[----:B------:R-:W3:Y:S01]  /*32f0*/  MUFU.EX2 R49, R49 ;  /* 0x0000003100317308 */ /* 0x000ee20000000800 */
[----:B----4-:R-:W-:Y:S01]  /*3300*/  @!P3 FMUL R40, R40, R40 ;  /* 0x000000282828b220 */ /* 0x010fe20000400000 */
[----:B------:R-:W-:Y:S01]  /*3310*/  FSETP.GEU.AND P3, PT, R65, -126, PT ;  /* 0xc2fc00004100780b */ /* 0x000fe20003f6e000 */
[--C-:B------:R-:W-:Y:S01]  /*3320*/  FFMA R67, R67, UR7, -R24.reuse ;  /* 0x0000000743437c23 */ /* 0x100fe20008000818 */
[--C-:B------:R-:W-:Y:S01]  /*3330*/  FFMA R70, R70, UR27, -R24.reuse ;  /* 0x0000001b46467c23 */ /* 0x100fe20008000818 */
[--C-:B------:R-:W-:Y:S01]  /*3340*/  FFMA R71, R71, UR28, -R24.reuse ;  /* 0x0000001c47477c23 */ /* 0x100fe20008000818 */
[--C-:B------:R-:W-:Y:S01]  /*3350*/  FFMA R74, R74, UR8, -R24.reuse ;  /* 0x000000084a4a7c23 */ /* 0x100fe20008000818 */
        /* <DEDUP_REMOVED lines=14> */
[----:B------:R-:W-:-:S02]  /*3440*/  FFMA R87, R87, UR33, -R24 ;  /* 0x0000002157577c23 */ /* 0x000fc40008000818 */
[----:B------:R-:W-:Y:S01]  /*3450*/  @!P6 FMUL R60, R60, 0.5 ;  /* 0x3f0000003c3ce820 */ /* 0x000fe20000400000 */
[----:B------:R3:W5:Y:S01]  /*3460*/  MUFU.EX2 R69, R68 ;  /* 0x0000004400457308 */ /* 0x0007620000000800 */
[----:B----4-:R-:W-:Y:S01]  /*3470*/  @!P5 FMUL R36, R36, R36 ;  /* 0x000000242424d220 */ /* 0x010fe20000400000 */
[----:B------:R-:W-:-:S05]  /*3480*/  FSETP.GEU.AND P5, PT, R61, -126, PT ;  /* 0xc2fc00003d00780b */ /* 0x000fca0003fae000 */
[----:B------:R-:W-:Y:S01]  /*3490*/  @!P4 FMUL R52, R52, 0.5 ;  /* 0x3f0000003434c820 */ /* 0x000fe20000400000 */
[----:B------:R-:W4:Y:S01]  /*34a0*/  MUFU.EX2 R65, R65 ;  /* 0x0000004100417308 */ /* 0x000f220000000800 */
[----:B-1----:R-:W-:Y:S01]  /*34b0*/  @!P1 FMUL R57, R57, R57 ;  /* 0x0000003939399220 */ /* 0x002fe20000400000 */
[----:B------:R-:W-:Y:S01]  /*34c0*/  FSETP.GEU.AND P1, PT, R48, -126, PT ;  /* 0xc2fc00003000780b */ /* 0x000fe20003f2e000 */
[----:B---3--:R-:W-:-:S04]  /*34d0*/  FFMA R68, R58, UR23, -R24 ;  /* 0x000000173a447c23 */ /* 0x008fc80008000818 */
[----:B------:R-:W-:Y:S01]  /*34e0*/  @!P5 FMUL R61, R61, 0.5 ;  /* 0x3f0000003d3dd820 */ /* 0x000fe20000400000 */
[----:B------:R-:W1:Y:S01]  /*34f0*/  MUFU.EX2 R60, R60 ;  /* 0x0000003c003c7308 */ /* 0x000e620000000800 */
[----:B-----5:R-:W-:Y:S01]  /*3500*/  @!P2 FMUL R69, R69, R69 ;  /* 0x000000454545a220 */ /* 0x020fe20000400000 */
[----:B------:R-:W-:-:S05]  /*3510*/  FSETP.GEU.AND P2, PT, R45, -126, PT ;  /* 0xc2fc00002d00780b */ /* 0x000fca0003f4e000 */
[----:B------:R-:W-:Y:S01]  /*3520*/  @!P1 FMUL R48, R48, 0.5 ;  /* 0x3f00000030309820 */ /* 0x000fe20000400000 */
[----:B------:R-:W3:Y:S01]  /*3530*/  MUFU.EX2 R52, R52 ;  /* 0x0000003400347308 */ /* 0x000ee20000000800 */
[----:B----4-:R-:W-:Y:S01]  /*3540*/  @!P3 FMUL R65, R65, R65 ;  /* 0x000000414141b220 */ /* 0x010fe20000400000 */
[----:B------:R-:W-:-:S05]  /*3550*/  FSETP.GEU.AND P3, PT, R53, -126, PT ;  /* 0xc2fc00003500780b */ /* 0x000fca0003f6e000 */
[----:B------:R-:W-:Y:S01]  /*3560*/  @!P2 FMUL R45, R45, 0.5 ;  /* 0x3f0000002d2da820 */ /* 0x000fe20000400000 */
[----:B------:R-:W4:Y:S01]  /*3570*/  MUFU.EX2 R61, R61 ;  /* 0x0000003d003d7308 */ /* 0x000f220000000800 */
[----:B-1----:R-:W-:Y:S01]  /*3580*/  @!P6 FMUL R60, R60, R60 ;  /* 0x0000003c3c3ce220 */ /* 0x002fe20000400000 */
[----:B------:R-:W-:-:S05]  /*3590*/  FSETP.GEU.AND P6, PT, R44, -126, PT ;  /* 0xc2fc00002c00780b */ /* 0x000fca0003fce000 */
[----:B------:R-:W-:Y:S01]  /*35a0*/  @!P3 FMUL R53, R53, 0.5 ;  /* 0x3f0000003535b820 */ /* 0x000fe20000400000 */
[----:B------:R-:W1:Y:S01]  /*35b0*/  MUFU.EX2 R48, R48 ;  /* 0x0000003000307308 */ /* 0x000e620000000800 */
[----:B---3--:R-:W-:Y:S01]  /*35c0*/  @!P4 FMUL R52, R52, R52 ;  /* 0x000000343434c220 */ /* 0x008fe20000400000 */
        /* <DEDUP_REMOVED lines=14> */
[----:B------:R3:W5:Y:S01]  /*36b0*/  MUFU.EX2 R64, R26 ;  /* 0x0000001a00407308 */ /* 0x0007620000000800 */
[----:B----4-:R-:W-:Y:S01]  /*36c0*/  @!P3 FMUL R53, R53, R53 ;  /* 0x000000353535b220 */ /* 0x010fe20000400000 */
[----:B------:R-:W-:-:S05]  /*36d0*/  FSETP.GEU.AND P3, PT, R76, -126, PT ;  /* 0xc2fc00004c00780b */ /* 0x000fca0003f6e000 */
[----:B------:R-:W-:Y:S01]  /*36e0*/  @!P2 FMUL R25, R25, 0.5 ;  /* 0x3f0000001919a820 */ /* 0x000fe20000400000 */
[----:B------:R4:W2:Y:S01]  /*36f0*/  MUFU.EX2 R31, R27 ;  /* 0x0000001b001f7308 */ /* 0x0008a20000000800 */
[--C-:B---3--:R-:W-:Y:S01]  /*3700*/  FFMA R26, R35, UR12, -R24.reuse ;  /* 0x0000000c231a7c23 */ /* 0x108fe20008000818 */
[----:B-1----:R-:W-:Y:S01]  /*3710*/  @!P6 FMUL R44, R44, R44 ;  /* 0x0000002c2c2ce220 */ /* 0x002fe20000400000 */
[----:B------:R-:W1:Y:S04]  /*3720*/  SYNCS.PHASECHK.TRANS64.TRYWAIT P6, [R2+URZ+0x1f808], R89 ;  /* 0x01f80859020075a7 */ /* 0x000e6800080c017f */
[----:B------:R-:W-:Y:S01]  /*3730*/  @!P3 FMUL R76, R76, 0.5 ;  /* 0x3f0000004c4cb820 */ /* 0x000fe20000400000 */
[----:B------:R3:W3:Y:S01]  /*3740*/  MUFU.EX2 R34, R30 ;  /* 0x0000001e00227308 */ /* 0x0006e20000000800 */
[----:B-----5:R-:W-:Y:S01]  /*3750*/  @!P4 FMUL R64, R64, R64 ;  /* 0x000000404040c220 */ /* 0x020fe20000400000 */
[----:B------:R-:W-:Y:S01]  /*3760*/  FSETP.GEU.AND P4, PT, R26, -126, PT ;  /* 0xc2fc00001a00780b */ /* 0x000fe20003f8e000 */
[----:B----4-:R-:W-:-:S05]  /*3770*/  FFMA R27, R42, UR15, -R24 ;  /* 0x0000000f2a1b7c23 */ /* 0x010fca0008000818 */
[----:B------:R4:W5:Y:S01]  /*3780*/  MUFU.EX2 R35, R25 ;  /* 0x0000001900237308 */ /* 0x0009620000000800 */
[----:B--2---:R-:W-:Y:S01]  /*3790*/  @!P5 FMUL R31, R31, R31 ;  /* 0x0000001f1f1fd220 */ /* 0x004fe20000400000 */
[----:B------:R-:W-:Y:S01]  /*37a0*/  FSETP.GEU.AND P5, PT, R77, -126, PT ;  /* 0xc2fc00004d00780b */ /* 0x000fe20003fae000 */
[----:B---3--:R-:W-:-:S04]  /*37b0*/  FFMA R30, R55, UR22, -R24 ;  /* 0x00000016371e7c23 */ /* 0x008fc80008000818 */
[----:B------:R-:W-:Y:S01]  /*37c0*/  @!P4 FMUL R26, R26, 0.5 ;  /* 0x3f0000001a1ac820 */ /* 0x000fe20000400000 */
[----:B------:R-:W2:Y:S01]  /*37d0*/  MUFU.EX2 R38, R76 ;  /* 0x0000004c00267308 */ /* 0x000ea20000000800 */
[----:B------:R-:W-:Y:S01]  /*37e0*/  @!P1 FMUL R34, R34, R34 ;  /* 0x0000002222229220 */ /* 0x000fe20000400000 */
[----:B------:R-:W-:Y:S02]  /*37f0*/  FSETP.GEU.AND P1, PT, R80, -126, PT ;  /* 0xc2fc00005000780b */ /* 0x000fe40003f2e000 */
[----:B----4-:R-:W-:-:S03]  /*3800*/  P2R R25, PR, RZ, 0x20 ;  /* 0x00000020ff197803 */ /* 0x010fc60000000000 */
[----:B------:R-:W-:Y:S01]  /*3810*/  @!P5 FMUL R77, R77, 0.5 ;  /* 0x3f0000004d4dd820 */ /* 0x000fe20000400000 */
[----:B------:R-:W3:Y:S01]  /*3820*/  MUFU.EX2 R43, R26 ;  /* 0x0000001a002b7308 */ /* 0x000ee20000000800 */
[----:B-----5:R-:W-:Y:S01]  /*3830*/  @!P2 FMUL R35, R35, R35 ;  /* 0x000000232323a220 */ /* 0x020fe20000400000 */
[----:B------:R-:W-:Y:S02]  /*3840*/  FSETP.GEU.AND P2, PT, R27, -126, PT ;  /* 0xc2fc00001b00780b */ /* 0x000fe40003f4e000 */
[----:B------:R-:W-:-:S03]  /*3850*/  FSETP.GEU.AND P5, PT, R47, -126, PT ;  /* 0xc2fc00002f00780b */ /* 0x000fc60003fae000 */
[----:B------:R-:W-:Y:S01]  /*3860*/  @!P1 FMUL R80, R80, 0.5 ;  /* 0x3f00000050509820 */ /* 0x000fe20000400000 */
[----:B------:R4:W1:Y:S01]  /*3870*/  MUFU.EX2 R39, R77 ;  /* 0x0000004d00277308 */ /* 0x0008620000000800 */
[----:B--2---:R-:W-:Y:S01]  /*3880*/  @!P3 FMUL R38, R38, R38 ;  /* 0x000000262626b220 */ /* 0x004fe20000400000 */
[----:B------:R-:W-:-:S05]  /*3890*/  FSETP.GEU.AND P3, PT, R81, -126, PT ;  /* 0xc2fc00005100780b */ /* 0x000fca0003f6e000 */
[----:B------:R-:W-:Y:S01]  /*38a0*/  @!P2 FMUL R27, R27, 0.5 ;  /* 0x3f0000001b1ba820 */ /* 0x000fe20000400000 */
[----:B------:R4:W2:Y:S01]  /*38b0*/  MUFU.EX2 R42, R80 ;  /* 0x00000050002a7308 */ /* 0x0008a20000000800 */
[----:B---3--:R-:W-:Y:S01]  /*38c0*/  @!P4 FMUL R43, R43, R43 ;  /* 0x0000002b2b2bc220 */ /* 0x008fe20000400000 */
[----:B------:R-:W-:-:S05]  /*38d0*/  FSETP.GEU.AND P4, PT, R46, -126, PT ;  /* 0xc2fc00002e00780b */ /* 0x000fca0003f8e000 */
[----:B------:R-:W-:Y:S01]  /*38e0*/  @!P3 FMUL R81, R81, 0.5 ;  /* 0x3f0000005151b820 */ /* 0x000fe20000400000 */
[----:B------:R4:W3:Y:S01]  /*38f0*/  MUFU.EX2 R51, R27 ;  /* 0x0000001b00337308 */ /* 0x0008e20000000800 */
[----:B-1----:R-:W-:Y:S06]  /*3900*/  @!P6 BRA `(.L_x_23) ;  /* 0x0000008800ece947 */ /* 0x002fec0003800000 */
.L_x_76:
[----:B------:R-:W-:Y:S01]  /*3910*/  ISETP.NE.AND P6, PT, R25, RZ, PT ;  /* 0x000000ff1900720c */ /* 0x000fe20003fc5270 */
[----:B------:R-:W-:Y:S01]  /*3920*/  UIADD3 UR6, UR61, 0x700, URZ ;  /* 0x000007003d067890 */ /* 0x000fe2000fffe03f */
[----:B------:R-:W-:Y:S01]  /*3930*/  F2FP.F16.F32.PACK_AB R24, R29, R28 ;  /* 0x0000001c1d18723e */ /* 0x000fe200000000ff */
[----:B------:R-:W-:Y:S01]  /*3940*/  UMOV UR7, 0xc0000010 ;  /* 0xc000001000077882 */ /* 0x000fe20000000000 */
[----:B------:R-:W-:Y:S01]  /*3950*/  F2FP.F16.F32.PACK_AB R26, R154, R21 ;  /* 0x000000159a1a723e */ /* 0x000fe200000000ff */
[----:B------:R-:W-:Y:S01]  /*3960*/  UIADD3 UR8, UR61, 0x800, URZ ;  /* 0x000008003d087890 */ /* 0x000fe2000fffe03f */
[----:B------:R-:W-:Y:S01]  /*3970*/  F2FP.F16.F32.PACK_AB R25, R31, R64 ;  /* 0x000000401f19723e */ /* 0x000fe200000000ff */
[----:B------:R-:W-:Y:S01]  /*3980*/  UMOV UR15, 0xc0000010 ;  /* 0xc0000010000f7882 */ /* 0x000fe20000000000 */
[----:B----4-:R-:W-:Y:S01]  /*3990*/  F2FP.F16.F32.PACK_AB R27, R35, R34 ;  /* 0x00000022231b723e */ /* 0x010fe200000000ff */
[----:B------:R-:W-:Y:S01]  /*39a0*/  UIADD3 UR10, UR61, 0x900, URZ ;  /* 0x000009003d0a7890 */ /* 0x000fe2000fffe03f */
[----:B--2---:R-:W-:Y:S01]  /*39b0*/  @!P1 FMUL R42, R42, R42 ;  /* 0x0000002a2a2a9220 */ /* 0x004fe20000400000 */
[----:B------:R-:W-:Y:S01]  /*39c0*/  UMOV UR11, 0xc0000010 ;  /* 0xc0000010000b7882 */ /* 0x000fe20000000000 */
[----:B------:R-:W-:Y:S01]  /*39d0*/  WARPGROUP.ARRIVE ;  /* 0x00000000000079c5 */ /* 0x000fe20000000000 */
[----:B------:R-:W-:Y:S01]  /*39e0*/  UMOV UR14, UR8 ;  /* 0x00000008000e7c82 */ /* 0x000fe20008000000 */
[----:B------:R-:W-:Y:S01]  /*39f0*/  UIADD3 UR8, UR61, 0xb00, URZ ;  /* 0x00000b003d087890 */ /* 0x000fe2000fffe03f */
[----:B------:R-:W-:Y:S01]  /*3a00*/  @!P6 FMUL R39, R39, R39 ;  /* 0x000000272727e220 */ /* 0x000fe20000400000 */
[----:B------:R-:W-:Y:S01]  /*3a10*/  @!P4 FMUL R46, R46, 0.5 ;  /* 0x3f0000002e2ec820 */ /* 0x000fe20000400000 */
[----:B------:R-:W-:Y:S01]  /*3a20*/  @!P5 FMUL R47, R47, 0.5 ;  /* 0x3f0000002f2fd820 */ /* 0x000fe20000400000 */
[----:B------:R-:W-:Y:S01]  /*3a30*/  HGMMA.64x16x16.F32 R136, R24, gdesc[UR4].tnspB, RZ, !UPT, gsb0 ;  /* 0x4020000418887df0 */ /* 0x000fe2000c0008ff */
[----:B------:R-:W-:Y:S01]  /*3a40*/  UIADD3 UR6, UR61, 0xa00, URZ ;  /* 0x00000a003d067890 */ /* 0x000fe2000fffe03f */
[----:B------:R-:W1:Y:S01]  /*3a50*/  MUFU.EX2 R54, R81 ;  /* 0x0000005100367308 */ /* 0x000e620000000800 */
[----:B------:R-:W-:Y:S01]  /*3a60*/  UMOV UR7, 0xc0000010 ;  /* 0xc000001000077882 */ /* 0x000fe20000000000 */
[----:B---3--:R-:W-:Y:S01]  /*3a70*/  @!P2 FMUL R51, R51, R51 ;  /* 0x000000333333a220 */ /* 0x008fe20000400000 */
[----:B------:R-:W-:Y:S01]  /*3a80*/  FSETP.GEU.AND P6, PT, R73, -126, PT ;  /* 0xc2fc00004900780b */ /* 0x000fe20003fce000 */
[----:B------:R-:W-:Y:S01]  /*3a90*/  FADD R21, R21, R40 ;  /* 0x0000002815157221 */ /* 0x000fe20000000000 */
[----:B------:R-:W-:Y:S01]  /*3aa0*/  FSETP.GEU.AND P2, PT, R50, -126, PT ;  /* 0xc2fc00003200780b */ /* 0x000fe20003f4e000 */
[----:B------:R-:W-:Y:S01]  /*3ab0*/  FADD R154, R154, R49 ;  /* 0x000000319a9a7221 */ /* 0x000fe20000000000 */
[----:B------:R-:W-:Y:S01]  /*3ac0*/  FSETP.GEU.AND P1, PT, R72, -126, PT ;  /* 0xc2fc00004800780b */ /* 0x000fe20003f2e000 */
[----:B------:R-:W2:Y:S08]  /*3ad0*/  MUFU.EX2 R46, R46 ;  /* 0x0000002e002e7308 */ /* 0x000eb00000000800 */
[----:B------:R-:W3:Y:S01]  /*3ae0*/  MUFU.EX2 R47, R47 ;  /* 0x0000002f002f7308 */ /* 0x000ee20000000800 */
[----:B-1----:R-:W-:Y:S01]  /*3af0*/  @!P3 FMUL R54, R54, R54 ;  /* 0x000000363636b220 */ /* 0x002fe20000400000 */
[----:B------:R-:W-:Y:S01]  /*3b00*/  FSETP.GEU.AND P3, PT, R30, -126, PT ;  /* 0xc2fc00001e00780b */ /* 0x000fe20003f6e000 */
[----:B------:R-:W-:Y:S01]  /*3b10*/  @!P6 FMUL R73, R73, 0.5 ;  /* 0x3f0000004949e820 */ /* 0x000fe20000400000 */
[----:B------:R-:W-:Y:S01]  /*3b20*/  @!P2 FMUL R50, R50, 0.5 ;  /* 0x3f0000003232a820 */ /* 0x000fe20000400000 */
[----:B------:R-:W-:-:S03]  /*3b30*/  @!P1 FMUL R72, R72, 0.5 ;  /* 0x3f00000048489820 */ /* 0x000fc60000400000 */
[----:B------:R-:W1:Y:S01]  /*3b40*/  MUFU.EX2 R55, R73 ;  /* 0x0000004900377308 */ /* 0x000e620000000800 */
[----:B--2---:R-:W-:Y:S01]  /*3b50*/  @!P4 FMUL R46, R46, R46 ;  /* 0x0000002e2e2ec220 */ /* 0x004fe20000400000 */
[----:B------:R-:W-:-:S05]  /*3b60*/  FSETP.GEU.AND P4, PT, R68, -126, PT ;  /* 0xc2fc00004400780b */ /* 0x000fca0003f8e000 */
[----:B------:R-:W-:Y:S01]  /*3b70*/  @!P3 FMUL R30, R30, 0.5 ;  /* 0x3f0000001e1eb820 */ /* 0x000fe20000400000 */
[----:B------:R-:W2:Y:S01]  /*3b80*/  MUFU.EX2 R58, R72 ;  /* 0x00000048003a7308 */ /* 0x000ea20000000800 */
[----:B---3--:R-:W-:Y:S01]  /*3b90*/  @!P5 FMUL R47, R47, R47 ;  /* 0x0000002f2f2fd220 */ /* 0x008fe20000400000 */
[----:B------:R-:W-:-:S05]  /*3ba0*/  FSETP.GEU.AND P5, PT, R59, -126, PT ;  /* 0xc2fc00003b00780b */ /* 0x000fca0003fae000 */
[----:B------:R-:W-:Y:S01]  /*3bb0*/  @!P4 FMUL R68, R68, 0.5 ;  /* 0x3f0000004444c820 */ /* 0x000fe20000400000 */
[----:B------:R-:W-:Y:S02]  /*3bc0*/  WARPGROUP.DEPBAR.LE gsb0, 0x0 ;  /* 0x00008000000079c5 */ /* 0x000fe40000010000 */
[----:B------:R-:W-:Y:S01]  /*3bd0*/  WARPGROUP.ARRIVE ;  /* 0x00000000000079c5 */ /* 0x000fe20000000000 */
[----:B------:R-:W3:Y:S01]  /*3be0*/  MUFU.EX2 R50, R50 ;  /* 0x0000003200327308 */ /* 0x000ee20000000800 */
[----:B-1----:R-:W-:Y:S01]  /*3bf0*/  @!P6 FMUL R55, R55, R55 ;  /* 0x000000373737e220 */ /* 0x002fe20000400000 */
[----:B------:R-:W-:Y:S02]  /*3c00*/  FSETP.GEU.AND P6, PT, R62, -126, PT ;  /* 0xc2fc00003e00780b */ /* 0x000fe40003fce000 */
[----:B------:R-:W-:Y:S01]  /*3c10*/  @!P5 FMUL R59, R59, 0.5 ;  /* 0x3f0000003b3bd820 */ /* 0x000fe20000400000 */
[----:B------:R-:W-:Y:S01]  /*3c20*/  HGMMA.64x16x16.F32 R128, R24, gdesc[UR12].tnspB, RZ, !UPT, gsb0 ;  /* 0x4020000c18807df0 */ /* 0x000fe2000c0008ff */
[----:B------:R-:W-:Y:S01]  /*3c30*/  UMOV UR14, UR8 ;  /* 0x00000008000e7c82 */ /* 0x000fe20008000000 */
[----:B------:R-:W-:Y:S01]  /*3c40*/  UMOV UR15, 0xc0000010 ;  /* 0xc0000010000f7882 */ /* 0x000fe20000000000 */
[----:B------:R-:W-:Y:S01]  /*3c50*/  UIADD3 UR8, UR61, 0x820, URZ ;  /* 0x000008203d087890 */ /* 0x000fe2000fffe03f */
[----:B------:R1:W4:Y:S01]  /*3c60*/  MUFU.EX2 R73, R30 ;  /* 0x0000001e00497308 */ /* 0x0003220000000800 */
[----:B--2---:R-:W-:Y:S01]  /*3c70*/  @!P1 FMUL R58, R58, R58 ;  /* 0x0000003a3a3a9220 */ /* 0x004fe20000400000 */
[----:B------:R-:W-:-:S04]  /*3c80*/  FSETP.GEU.AND P1, PT, R63, -126, PT ;  /* 0xc2fc00003f00780b */ /* 0x000fc80003f2e000 */
[----:B------:R-:W-:Y:S01]  /*3c90*/  @!P6 FMUL R62, R62, 0.5 ;  /* 0x3f0000003e3ee820 */ /* 0x000fe20000400000 */
[----:B---3--:R-:W-:Y:S01]  /*3ca0*/  @!P2 FMUL R50, R50, R50 ;  /* 0x000000323232a220 */ /* 0x008fe20000400000 */
[----:B------:R-:W2:Y:S01]  /*3cb0*/  MUFU.EX2 R157, R68 ;  /* 0x00000044009d7308 */ /* 0x000ea20000000800 */
[----:B-1----:R-:W-:Y:S02]  /*3cc0*/  F2FP.F16.F32.PACK_AB R30, R49, R40 ;  /* 0x00000028311e723e */ /* 0x002fe400000000ff */
[----:B------:R-:W-:-:S04]  /*3cd0*/  FSETP.GEU.AND P2, PT, R66, -126, PT ;  /* 0xc2fc00004200780b */ /* 0x000fc80003f4e000 */
[----:B------:R-:W-:Y:S01]  /*3ce0*/  @!P1 FMUL R63, R63, 0.5 ;  /* 0x3f0000003f3f9820 */ /* 0x000fe20000400000 */
[----:B----4-:R-:W-:Y:S01]  /*3cf0*/  @!P3 FMUL R73, R73, R73 ;  /* 0x000000494949b220 */ /* 0x010fe20000400000 */
[----:B------:R1:W3:Y:S01]  /*3d00*/  MUFU.EX2 R72, R59 ;  /* 0x0000003b00487308 */ /* 0x0002e20000000800 */
[----:B------:R-:W-:-:S06]  /*3d10*/  FSETP.GEU.AND P3, PT, R67, -126, PT ;  /* 0xc2fc00004300780b */ /* 0x000fcc0003f6e000 */
[----:B------:R-:W-:Y:S01]  /*3d20*/  @!P2 FMUL R66, R66, 0.5 ;  /* 0x3f0000004242a820 */ /* 0x000fe20000400000 */
[----:B------:R-:W4:Y:S01]  /*3d30*/  MUFU.EX2 R77, R62 ;  /* 0x0000003e004d7308 */ /* 0x000f220000000800 */
[----:B--2---:R-:W-:Y:S01]  /*3d40*/  @!P4 FMUL R157, R157, R157 ;  /* 0x0000009d9d9dc220 */ /* 0x004fe20000400000 */
[----:B------:R-:W-:Y:S01]  /*3d50*/  ISETP.GE.AND P4, PT, R23, 0x81, PT ;  /* 0x000000811700780c */ /* 0x000fe20003f86270 */
[----:B------:R-:W-:Y:S01]  /*3d60*/  FADD R23, R28, R155 ;  /* 0x0000009b1c177221 */ /* 0x000fe20000000000 */
[----:B-1----:R-:W-:Y:S01]  /*3d70*/  FADD R59, R29, R56 ;  /* 0x000000381d3b7221 */ /* 0x002fe20000000000 */
[----:B------:R-:W-:Y:S01]  /*3d80*/  F2FP.F16.F32.PACK_AB R28, R56, R155 ;  /* 0x0000009b381c723e */ /* 0x000fe200000000ff */
[----:B------:R-:W-:Y:S01]  /*3d90*/  @!P3 FMUL R67, R67, 0.5 ;  /* 0x3f0000004343b820 */ /* 0x000fe20000400000 */
[----:B------:R-:W-:Y:S01]  /*3da0*/  FADD R64, R64, R157 ;  /* 0x0000009d40407221 */ /* 0x000fe20000000000 */
[----:B------:R-:W1:Y:S01]  /*3db0*/  MUFU.EX2 R68, R63 ;  /* 0x0000003f00447308 */ /* 0x000e620000000800 */
[----:B---3--:R-:W-:Y:S01]  /*3dc0*/  @!P5 FMUL R72, R72, R72 ;  /* 0x000000484848d220 */ /* 0x008fe20000400000 */
[----:B------:R-:W-:Y:S01]  /*3dd0*/  FSETP.GEU.AND P5, PT, R70, -126, PT ;  /* 0xc2fc00004600780b */ /* 0x000fe20003fae000 */
[----:B------:R-:W-:-:S02]  /*3de0*/  WARPGROUP.DEPBAR.LE gsb0, 0x0 ;  /* 0x00008000000079c5 */ /* 0x000fc40000010000 */
[----:B------:R-:W-:Y:S01]  /*3df0*/  WARPGROUP.ARRIVE ;  /* 0x00000000000079c5 */ /* 0x000fe20000000000 */
[----:B------:R-:W-:Y:S01]  /*3e00*/  FADD R40, R31, R72 ;  /* 0x000000481f287221 */ /* 0x000fe20000000000 */
[----:B------:R-:W-:Y:S01]  /*3e10*/  F2FP.F16.F32.PACK_AB R29, R72, R157 ;  /* 0x0000009d481d723e */ /* 0x000fe200000000ff */
[----:B----4-:R-:W-:Y:S01]  /*3e20*/  @!P6 FMUL R77, R77, R77 ;  /* 0x0000004d4d4de220 */ /* 0x010fe20000400000 */
[----:B------:R-:W-:Y:S01]  /*3e30*/  FSETP.GEU.AND P6, PT, R71, -126, PT ;  /* 0xc2fc00004700780b */ /* 0x000fe20003fce000 */
[----:B------:R-:W2:Y:S01]  /*3e40*/  MUFU.EX2 R81, R66 ;  /* 0x0000004200517308 */ /* 0x000ea20000000800 */
[----:B------:R-:W-:Y:S01]  /*3e50*/  HGMMA.64x16x16.F32 R120, R24, gdesc[UR8].tnspB, RZ, !UPT, gsb0 ;  /* 0x4020000818787df0 */ /* 0x000fe2000c0008ff */
[----:B------:R-:W-:Y:S01]  /*3e60*/  UIADD3 UR10, UR61, 0xc00, URZ ;  /* 0x00000c003d0a7890 */ /* 0x000fe2000fffe03f */
[----:B------:R-:W-:Y:S01]  /*3e70*/  FADD R34, R34, R77 ;  /* 0x0000004d22227221 */ /* 0x000fe20000000000 */
[----:B------:R-:W-:Y:S01]  /*3e80*/  UMOV UR11, 0xc0000010 ;  /* 0xc0000010000b7882 */ /* 0x000fe20000000000 */
[----:B------:R-:W-:Y:S01]  /*3e90*/  @!P5 FMUL R70, R70, 0.5 ;  /* 0x3f0000004646d820 */ /* 0x000fe20000400000 */
[----:B-1----:R-:W-:Y:S01]  /*3ea0*/  @!P1 FMUL R68, R68, R68 ;  /* 0x0000004444449220 */ /* 0x002fe20000400000 */
[----:B------:R-:W-:Y:S01]  /*3eb0*/  FSETP.GEU.AND P1, PT, R74, -126, PT ;  /* 0xc2fc00004a00780b */ /* 0x000fe20003f2e000 */
[----:B------:R-:W1:Y:S02]  /*3ec0*/  MUFU.EX2 R56, R67 ;  /* 0x0000004300387308 */ /* 0x000e640000000800 */
[----:B------:R-:W-:Y:S01]  /*3ed0*/  FADD R35, R35, R68 ;  /* 0x0000004423237221 */ /* 0x000fe20000000000 */
[----:B------:R-:W-:Y:S01]  /*3ee0*/  F2FP.F16.F32.PACK_AB R31, R68, R77 ;  /* 0x0000004d441f723e */ /* 0x000fe200000000ff */
[----:B------:R-:W-:-:S04]  /*3ef0*/  @!P6 FMUL R71, R71, 0.5 ;  /* 0x3f0000004747e820 */ /* 0x000fc80000400000 */
[----:B------:R-:W3:Y:S01]  /*3f00*/  MUFU.EX2 R70, R70 ;  /* 0x0000004600467308 */ /* 0x000ee20000000800 */
[----:B--2---:R-:W-:Y:S01]  /*3f10*/  @!P2 FMUL R81, R81, R81 ;  /* 0x000000515151a220 */ /* 0x004fe20000400000 */
[----:B------:R-:W-:Y:S02]  /*3f20*/  FSETP.GEU.AND P2, PT, R75, -126, PT ;  /* 0xc2fc00004b00780b */ /* 0x000fe40003f4e000 */
[----:B------:R-:W-:-:S04]  /*3f30*/  @!P1 FMUL R74, R74, 0.5 ;  /* 0x3f0000004a4a9820 */ /* 0x000fc80000400000 */
[----:B------:R-:W2:Y:S01]  /*3f40*/  MUFU.EX2 R71, R71 ;  /* 0x0000004700477308 */ /* 0x000ea20000000800 */
        /* <DEDUP_REMOVED lines=8> */
[----:B--2---:R-:W-:Y:S01]  /*3fd0*/  @!P6 FMUL R71, R71, R71 ;  /* 0x000000474747e220 */ /* 0x004fe20000400000 */
[----:B------:R-:W-:Y:S01]  /*3fe0*/  FSETP.GEU.AND P6, PT, R85, -126, PT ;  /* 0xc2fc00005500780b */ /* 0x000fe20003fce000 */
[----:B------:R-:W-:Y:S02]  /*3ff0*/  WARPGROUP.DEPBAR.LE gsb0, 0x0 ;  /* 0x00008000000079c5 */ /* 0x000fe40000010000 */
[----:B------:R-:W-:Y:S02]  /*4000*/  WARPGROUP.ARRIVE ;  /* 0x00000000000079c5 */ /* 0x000fe40000000000 */
[----:B------:R-:W-:Y:S01]  /*4010*/  @!P5 FMUL R79, R79, 0.5 ;  /* 0x3f0000004f4fd820 */ /* 0x000fe20000400000 */
[----:B-1----:R-:W-:Y:S01]  /*4020*/  @!P1 FMUL R74, R74, R74 ;  /* 0x0000004a4a4a9220 */ /* 0x002fe20000400000 */
[----:B------:R-:W-:-:S02]  /*4030*/  FSETP.GEU.AND P1, PT, R82, -126, PT ;  /* 0xc2fc00005200780b */ /* 0x000fc40003f2e000 */
[----:B------:R-:W-:Y:S01]  /*4040*/  HGMMA.64x16x16.F32 R112, R24, gdesc[UR4].tnspB, RZ, !UPT, gsb0 ;  /* 0x4020000418707df0 */ /* 0x000fe2000c0008ff */
[----:B------:R-:W-:Y:S01]  /*4050*/  UIADD3 UR6, UR61, 0xd00, URZ ;  /* 0x00000d003d067890 */ /* 0x000fe2000fffe03f */
[----:B------:R-:W-:Y:S02]  /*4060*/  UMOV UR7, 0xc0000010 ;  /* 0xc000001000077882 */ /* 0x000fe40000000000 */
[----:B------:R-:W-:Y:S01]  /*4070*/  @!P6 FMUL R85, R85, 0.5 ;  /* 0x3f0000005555e820 */ /* 0x000fe20000400000 */
[----:B---3--:R-:W-:Y:S01]  /*4080*/  @!P2 FMUL R75, R75, R75 ;  /* 0x0000004b4b4ba220 */ /* 0x008fe20000400000 */
[----:B------:R-:W-:-:S05]  /*4090*/  FSETP.GEU.AND P2, PT, R83, -126, PT ;  /* 0xc2fc00005300780b */ /* 0x000fca0003f4e000 */
[----:B------:R-:W-:-:S06]  /*40a0*/  @!P1 FMUL R82, R82, 0.5 ;  /* 0x3f00000052529820 */ /* 0x000fcc0000400000 */
[----:B------:R-:W1:Y:S02]  /*40b0*/  MUFU.EX2 R82, R82 ;  /* 0x0000005200527308 */ /* 0x000e640000000800 */
[----:B------:R-:W-:-:S06]  /*40c0*/  @!P2 FMUL R83, R83, 0.5 ;  /* 0x3f0000005353a820 */ /* 0x000fcc0000400000 */
[----:B------:R-:W2:Y:S01]  /*40d0*/  MUFU.EX2 R83, R83 ;  /* 0x0000005300537308 */ /* 0x000ea20000000800 */
[----:B-1----:R-:W-:Y:S01]  /*40e0*/  @!P1 FMUL R82, R82, R82 ;  /* 0x0000005252529220 */ /* 0x002fe20000400000 */
[----:B------:R-:W-:Y:S02]  /*40f0*/  WARPGROUP.DEPBAR.LE gsb0, 0x0 ;  /* 0x00008000000079c5 */ /* 0x000fe40000010000 */
[----:B------:R-:W-:Y:S01]  /*4100*/  WARPGROUP.ARRIVE ;  /* 0x00000000000079c5 */ /* 0x000fe20000000000 */
[----:B--2---:R-:W-:-:S05]  /*4110*/  @!P2 FMUL R83, R83, R83 ;  /* 0x000000535353a220 */ /* 0x004fca0000400000 */
[----:B------:R-:W-:Y:S01]  /*4120*/  HGMMA.64x16x16.F32 R104, R24, gdesc[UR12].tnspB, RZ, !UPT, gsb0 ;  /* 0x4020000c18687df0 */ /* 0x000fe2000c0008ff */
[----:B------:R-:W-:Y:S01]  /*4130*/  UMOV UR14, UR8 ;  /* 0x00000008000e7c82 */ /* 0x000fe20008000000 */
[----:B------:R-:W-:Y:S01]  /*4140*/  UMOV UR15, 0xc0000010 ;  /* 0xc0000010000f7882 */ /* 0x000fe20000000000 */
[----:B------:R-:W-:Y:S01]  /*4150*/  UIADD3 UR8, UR61, 0xb20, URZ ;  /* 0x00000b203d087890 */ /* 0x000fe2000fffe03f */
[----:B------:R-:W-:Y:S02]  /*4160*/  WARPGROUP.DEPBAR.LE gsb0, 0x0 ;  /* 0x00008000000079c5 */ /* 0x000fe40000010000 */
[----:B------:R-:W-:-:S06]  /*4170*/  WARPGROUP.ARRIVE ;  /* 0x00000000000079c5 */ /* 0x000fcc0000000000 */
[----:B------:R-:W-:Y:S01]  /*4180*/  HGMMA.64x16x16.F32 R96, R24, gdesc[UR8].tnspB, RZ, !UPT, gsb0 ;  /* 0x4020000818607df0 */ /* 0x000fe2000c0008ff */
[----:B------:R-:W-:Y:S01]  /*4190*/  UIADD3 UR10, UR61, 0x920, URZ ;  /* 0x000009203d0a7890 */ /* 0x000fe2000fffe03f */
[----:B------:R-:W-:Y:S01]  /*41a0*/  UMOV UR11, 0xc0000010 ;  /* 0xc0000010000b7882 */ /* 0x000fe20000000000 */
[----:B------:R-:W-:Y:S02]  /*41b0*/  WARPGROUP.DEPBAR.LE gsb0, 0x0 ;  /* 0x00008000000079c5 */ /* 0x000fe40000010000 */
[----:B------:R-:W-:-:S06]  /*41c0*/  WARPGROUP.ARRIVE ;  /* 0x00000000000079c5 */ /* 0x000fcc0000000000 */
[----:B------:R-:W-:Y:S01]  /*41d0*/  HGMMA.64x16x16.F32 R88, R24, gdesc[UR4].tnspB, RZ, !UPT, gsb0 ;  /* 0x4020000418587df0 */ /* 0x000fe2000c0008ff */
[----:B------:R-:W-:Y:S01]  /*41e0*/  UIADD3 UR6, UR61, 0x720, URZ ;  /* 0x000007203d067890 */ /* 0x000fe2000fffe03f */
[----:B------:R-:W-:Y:S01]  /*41f0*/  UMOV UR7, 0xc0000010 ;  /* 0xc000001000077882 */ /* 0x000fe20000000000 */
[----:B------:R-:W-:Y:S02]  /*4200*/  WARPGROUP.DEPBAR.LE gsb0, 0x0 ;  /* 0x00008000000079c5 */ /* 0x000fe40000010000 */
[C---:B------:R-:W-:Y:S01]  /*4210*/  F2FP.F16.F32.PACK_AB R24, R22.reuse, R11 ;  /* 0x0000000b1618723e */ /* 0x040fe200000000ff */
[----:B------:R-:W-:Y:S01]  /*4220*/  FADD R11, R11, R36 ;  /* 0x000000240b0b7221 */ /* 0x000fe20000000000 */
[----:B------:R-:W-:Y:S01]  /*4230*/  F2FP.F16.F32.PACK_AB R26, R41, R20 ;  /* 0x00000014291a723e */ /* 0x000fe200000000ff */
[----:B------:R-:W-:Y:S01]  /*4240*/  FADD R22, R22, R57 ;  /* 0x0000003916167221 */ /* 0x000fe20000000000 */
[C---:B------:R-:W-:Y:S01]  /*4250*/  F2FP.F16.F32.PACK_AB R25, R43.reuse, R38 ;  /* 0x000000262b19723e */ /* 0x040fe200000000ff */
[----:B------:R-:W-:Y:S01]  /*4260*/  FADD R43, R43, R56 ;  /* 0x000000382b2b7221 */ /* 0x000fe20000000000 */
[----:B------:R-:W-:Y:S01]  /*4270*/  F2FP.F16.F32.PACK_AB R27, R42, R39 ;  /* 0x000000272a1b723e */ /* 0x000fe200000000ff */
[----:B------:R-:W-:Y:S01]  /*4280*/  FADD R20, R20, R69 ;  /* 0x0000004514147221 */ /* 0x000fe20000000000 */
[----:B------:R-:W-:Y:S01]  /*4290*/  FADD R41, R41, R60 ;  /* 0x0000003c29297221 */ /* 0x000fe20000000000 */
[----:B------:R-:W-:Y:S01]  /*42a0*/  FADD R38, R38, R81 ;  /* 0x0000005126267221 */ /* 0x000fe20000000000 */
[----:B------:R-:W-:Y:S01]  /*42b0*/  WARPGROUP.ARRIVE ;  /* 0x00000000000079c5 */ /* 0x000fe20000000000 */
[----:B------:R-:W-:Y:S01]  /*42c0*/  FADD R39, R39, R70 ;  /* 0x0000004627277221 */ /* 0x000fe20000000000 */
[----:B------:R-:W-:-:S04]  /*42d0*/  FADD R42, R42, R71 ;  /* 0x000000472a2a7221 */ /* 0x000fc80000000000 */
[----:B------:R-:W-:Y:S01]  /*42e0*/  HGMMA.64x16x16.F32 R136, R24, gdesc[UR4].tnspB, R136, gsb0 ;  /* 0x4020000418887df0 */ /* 0x000fe20008000888 */
[----:B------:R-:W-:Y:S01]  /*42f0*/  UIADD3 UR6, UR61, 0xa20, URZ ;  /* 0x00000a203d067890 */ /* 0x000fe2000fffe03f */
[----:B------:R-:W-:Y:S01]  /*4300*/  UMOV UR7, 0xc0000010 ;  /* 0xc000001000077882 */ /* 0x000fe20000000000 */
[----:B------:R-:W-:Y:S02]  /*4310*/  WARPGROUP.DEPBAR.LE gsb0, 0x0 ;  /* 0x00008000000079c5 */ /* 0x000fe40000010000 */
[----:B------:R-:W-:-:S06]  /*4320*/  WARPGROUP.ARRIVE ;  /* 0x00000000000079c5 */ /* 0x000fcc0000000000 */
[----:B------:R-:W-:Y:S01]  /*4330*/  HGMMA.64x16x16.F32 R128, R24, gdesc[UR12].tnspB, R128, gsb0 ;  /* 0x4020000c18807df0 */ /* 0x000fe20008000880 */
[----:B------:R-:W-:Y:S01]  /*4340*/  UMOV UR14, UR8 ;  /* 0x00000008000e7c82 */ /* 0x000fe20008000000 */
[----:B------:R-:W-:Y:S01]  /*4350*/  UMOV UR15, 0xc0000010 ;  /* 0xc0000010000f7882 */ /* 0x000fe20000000000 */
[----:B------:R-:W-:Y:S01]  /*4360*/  UIADD3 UR8, UR61, 0x840, URZ ;  /* 0x000008403d087890 */ /* 0x000fe2000fffe03f */
[----:B------:R-:W-:Y:S02]  /*4370*/  WARPGROUP.DEPBAR.LE gsb0, 0x0 ;  /* 0x00008000000079c5 */ /* 0x000fe40000010000 */
[----:B------:R-:W-:-:S06]  /*4380*/  WARPGROUP.ARRIVE ;  /* 0x00000000000079c5 */ /* 0x000fcc0000000000 */
[----:B------:R-:W-:Y:S01]  /*4390*/  HGMMA.64x16x16.F32 R120, R24, gdesc[UR8].tnspB, R120, gsb0 ;  /* 0x4020000818787df0 */ /* 0x000fe20008000878 */
[----:B------:R-:W-:Y:S01]  /*43a0*/  UIADD3 UR10, UR61, 0xc20, URZ ;  /* 0x00000c203d0a7890 */ /* 0x000fe2000fffe03f */
[----:B------:R-:W-:Y:S01]  /*43b0*/  UMOV UR11, 0xc0000010 ;  /* 0xc0000010000b7882 */ /* 0x000fe20000000000 */
        /* <DEDUP_REMOVED lines=22> */
[----:B------:R-:W-:Y:S02]  /*4520*/  F2FP.F16.F32.PACK_AB R24, R19, R12 ;  /* 0x0000000c1318723e */ /* 0x000fe400000000ff */
[C---:B------:R-:W-:Y:S01]  /*4530*/  F2FP.F16.F32.PACK_AB R26, R37.reuse, R18 ;  /* 0x00000012251a723e */ /* 0x040fe200000000ff */
[----:B------:R-:W-:Y:S01]  /*4540*/  FADD R18, R18, R61 ;  /* 0x0000003d12127221 */ /* 0x000fe20000000000 */
[----:B------:R-:W-:Y:S01]  /*4550*/  F2FP.F16.F32.PACK_AB R25, R54, R51 ;  /* 0x000000333619723e */ /* 0x000fe200000000ff */
[----:B------:R-:W-:Y:S01]  /*4560*/  FADD R37, R37, R48 ;  /* 0x0000003025257221 */ /* 0x000fe20000000000 */
[----:B------:R-:W-:Y:S01]  /*4570*/  F2FP.F16.F32.PACK_AB R27, R47, R46 ;  /* 0x0000002e2f1b723e */ /* 0x000fe200000000ff */
[----:B------:R-:W-:Y:S01]  /*4580*/  FADD R51, R51, R74 ;  /* 0x0000004a33337221 */ /* 0x000fe20000000000 */
[----:B------:R-:W-:Y:S01]  /*4590*/  FADD R18, R21, R18 ;  /* 0x0000001215127221 */ /* 0x000fe20000000000 */
[----:B------:R-:W-:Y:S01]  /*45a0*/  FADD R37, R154, R37 ;  /* 0x000000259a257221 */ /* 0x000fe20000000000 */
[----:B------:R-:W-:Y:S01]  /*45b0*/  WARPGROUP.ARRIVE ;  /* 0x00000000000079c5 */ /* 0x000fe20000000000 */
[----:B------:R-:W-:-:S05]  /*45c0*/  FADD R51, R64, R51 ;  /* 0x0000003340337221 */ /* 0x000fca0000000000 */
        /* <DEDUP_REMOVED lines=36> */
[----:B------:R-:W-:Y:S01]  /*4810*/  F2FP.F16.F32.PACK_AB R24, R15, R14 ;  /* 0x0000000e0f18723e */ /* 0x000fe200000000ff */
        /* <DEDUP_REMOVED lines=11> */
[----:B------:R-:W-:-:S03]  /*48d0*/  FADD R58, R43, R58 ;  /* 0x0000003a2b3a7221 */ /* 0x000fc60000000000 */
[----:B------:R-:W-:Y:S01]  /*48e0*/  FADD R38, R51, R38 ;  /* 0x0000002633267221 */ /* 0x000fe20000000000 */
        /* <DEDUP_REMOVED lines=36> */
[----:B------:R-:W-:Y:S01]  /*4b30*/  WARPGROUP.ARRIVE ;  /* 0x00000000000079c5 */ /* 0x000fe20000000000 */
[----:B------:R-:W-:Y:S01]  /*4b40*/  F2FP.F16.F32.PACK_AB R24, R57, R36 ;  /* 0x000000243918723e */ /* 0x000fe200000000ff */
[----:B------:R-:W-:Y:S01]  /*4b50*/  FADD R36, R12, R65 ;  /* 0x000000410c247221 */ /* 0x000fe20000000000 */
[----:B------:R-:W-:Y:S02]  /*4b60*/  F2FP.F16.F32.PACK_AB R26, R60, R69 ;  /* 0x000000453c1a723e */ /* 0x000fe400000000ff */
[----:B------:R-:W-:Y:S01]  /*4b70*/  F2FP.F16.F32.PACK_AB R25, R56, R81 ;  /* 0x000000513819723e */ /* 0x000fe200000000ff */
[----:B------:R-:W-:Y:S01]  /*4b80*/  HGMMA.64x16x16.F32 R136, R28, gdesc[UR4].tnspB, R136, gsb0 ;  /* 0x402000041c887df0 */ /* 0x000fe20008000888 */
[----:B------:R-:W-:Y:S01]  /*4b90*/  UIADD3 UR6, UR61, 0xa80, URZ ;  /* 0x00000a803d067890 */ /* 0x000fe2000fffe03f */
[----:B------:R-:W-:Y:S01]  /*4ba0*/  F2FP.F16.F32.PACK_AB R27, R71, R70 ;  /* 0x00000046471b723e */ /* 0x000fe200000000ff */
[----:B------:R-:W-:Y:S01]  /*4bb0*/  UMOV UR7, 0xc0000010 ;  /* 0xc000001000077882 */ /* 0x000fe20000000000 */
[----:B------:R-:W-:Y:S01]  /*4bc0*/  FADD R56, R19, R52 ;  /* 0x0000003413387221 */ /* 0x000fe20000000000 */
[----:B------:R-:W-:-:S03]  /*4bd0*/  FADD R23, R23, R36 ;  /* 0x0000002417177221 */ /* 0x000fc60000000000 */
[----:B------:R-:W-:Y:S01]  /*4be0*/  FADD R56, R59, R56 ;  /* 0x000000383b387221 */ /* 0x000fe20000000000 */
[----:B------:R-:W-:-:S03]  /*4bf0*/  FADD R14, R23, R14 ;  /* 0x0000000e170e7221 */ /* 0x000fc60000000000 */
[----:B------:R-:W-:Y:S01]  /*4c00*/  FADD R15, R56, R15 ;  /* 0x0000000f380f7221 */ /* 0x000fe20000000000 */
        /* <DEDUP_REMOVED lines=34> */
[----:B------:R-:W1:Y:S01]  /*4e30*/  MUFU.EX2 R29, R78 ;  /* 0x0000004e001d7308 */ /* 0x000e620000000800 */
[----:B------:R-:W-:-:S04]  /*4e40*/  FADD R31, R54, R75 ;  /* 0x0000004b361f7221 */ /* 0x000fc80000000000 */
[----:B------:R-:W-:Y:S01]  /*4e50*/  HGMMA.64x16x16.F32 R136, R24, gdesc[UR4].tnspB, R136, gsb0 ;  /* 0x4020000418887df0 */ /* 0x000fe20008000888 */
[----:B------:R-:W-:Y:S01]  /*4e60*/  UIADD3 UR6, UR61, 0xaa0, URZ ;  /* 0x00000aa03d067890 */ /* 0x000fe2000fffe03f */
[----:B------:R-:W-:Y:S01]  /*4e70*/  FADD R31, R40, R31 ;  /* 0x0000001f281f7221 */ /* 0x000fe20000000000 */
[----:B------:R-:W-:Y:S01]  /*4e80*/  UMOV UR7, 0xc0000010 ;  /* 0xc000001000077882 */ /* 0x000fe20000000000 */
[----:B------:R-:W2:Y:S02]  /*4e90*/  MUFU.EX2 R30, R79 ;  /* 0x0000004f001e7308 */ /* 0x000ea40000000800 */
[----:B------:R-:W-:Y:S01]  /*4ea0*/  FADD R31, R31, R58 ;  /* 0x0000003a1f1f7221 */ /* 0x000fe20000000000 */
[----:B-1----:R-:W-:Y:S01]  /*4eb0*/  @!P3 FMUL R29, R29, R29 ;  /* 0x0000001d1d1db220 */ /* 0x002fe20000400000 */
[----:B------:R-:W-:-:S04]  /*4ec0*/  FSETP.GEU.AND P3, PT, R86, -126, PT ;  /* 0xc2fc00005600780b */ /* 0x000fc80003f6e000 */
[----:B------:R-:W1:Y:S01]  /*4ed0*/  MUFU.EX2 R28, R85 ;  /* 0x00000055001c7308 */ /* 0x000e620000000800 */
[----:B------:R-:W-:-:S04]  /*4ee0*/  FADD R49, R46, R29 ;  /* 0x0000001d2e317221 */ /* 0x000fc80000000000 */
[----:B------:R-:W-:Y:S01]  /*4ef0*/  FADD R34, R34, R49 ;  /* 0x0000003122227221 */ /* 0x000fe20000000000 */
[----:B--2---:R-:W-:Y:S01]  /*4f00*/  @!P5 FMUL R30, R30, R30 ;  /* 0x0000001e1e1ed220 */ /* 0x004fe20000400000 */
[----:B------:R-:W-:-:S03]  /*4f10*/  FSETP.GEU.AND P5, PT, R87, -126, PT ;  /* 0xc2fc00005700780b */ /* 0x000fc60003fae000 */
[----:B------:R-:W-:Y:S01]  /*4f20*/  FADD R46, R47, R30 ;  /* 0x0000001e2f2e7221 */ /* 0x000fe20000000000 */
[----:B------:R-:W-:-:S03]  /*4f30*/  @!P3 FMUL R86, R86, 0.5 ;  /* 0x3f0000005656b820 */ /* 0x000fc60000400000 */
[----:B------:R-:W-:Y:S01]  /*4f40*/  FADD R35, R35, R46 ;  /* 0x0000002e23237221 */ /* 0x000fe20000000000 */
[----:B------:R-:W2:Y:S01]  /*4f50*/  MUFU.EX2 R19, R86 ;  /* 0x0000005600137308 */ /* 0x000ea20000000800 */
[----:B-1----:R-:W-:-:S04]  /*4f60*/  @!P6 FMUL R28, R28, R28 ;  /* 0x0000001c1c1ce220 */ /* 0x002fc80000400000 */
[----:B------:R-:W-:-:S04]  /*4f70*/  @!P5 FMUL R87, R87, 0.5 ;  /* 0x3f0000005757d820 */ /* 0x000fc80000400000 */
[----:B------:R-:W1:Y:S01]  /*4f80*/  MUFU.EX2 R12, R87 ;  /* 0x00000057000c7308 */ /* 0x000e620000000800 */
[----:B------:R-:W-:Y:S02]  /*4f90*/  WARPGROUP.DEPBAR.LE gsb0, 0x0 ;  /* 0x00008000000079c5 */ /* 0x000fe40000010000 */
[----:B------:R-:W-:Y:S01]  /*4fa0*/  WARPGROUP.ARRIVE ;  /* 0x00000000000079c5 */ /* 0x000fe20000000000 */
[----:B--2---:R-:W-:-:S05]  /*4fb0*/  @!P3 FMUL R19, R19, R19 ;  /* 0x000000131313b220 */ /* 0x004fca0000400000 */
[----:B------:R-:W-:Y:S01]  /*4fc0*/  HGMMA.64x16x16.F32 R128, R24, gdesc[UR12].tnspB, R128, gsb0 ;  /* 0x4020000c18807df0 */ /* 0x000fe20008000880 */
[----:B------:R-:W-:Y:S01]  /*4fd0*/  UMOV UR14, UR8 ;  /* 0x00000008000e7c82 */ /* 0x000fe20008000000 */
[----:B------:R-:W-:Y:S01]  /*4fe0*/  UMOV UR15, 0xc0000010 ;  /* 0xc0000010000f7882 */ /* 0x000fe20000000000 */
[----:B------:R-:W-:Y:S01]  /*4ff0*/  UIADD3 UR8, UR61, 0x8c0, URZ ;  /* 0x000008c03d087890 */ /* 0x000fe2000fffe03f */
[----:B------:R-:W-:Y:S01]  /*5000*/  FADD R50, R50, R19 ;  /* 0x0000001332327221 */ /* 0x000fe20000000000 */
[----:B-1----:R-:W-:-:S03]  /*5010*/  @!P5 FMUL R12, R12, R12 ;  /* 0x0000000c0c0cd220 */ /* 0x002fc60000400000 */
[----:B------:R-:W-:Y:S01]  /*5020*/  FADD R39, R39, R50 ;  /* 0x0000003227277221 */ /* 0x000fe20000000000 */
[----:B------:R-:W-:-:S03]  /*5030*/  FADD R73, R73, R12 ;  /* 0x0000000c49497221 */ /* 0x000fc60000000000 */
[----:B------:R-:W-:Y:S01]  /*5040*/  FADD R39, R34, R39 ;  /* 0x0000002722277221 */ /* 0x000fe20000000000 */
[----:B------:R-:W-:-:S03]  /*5050*/  FADD R42, R42, R73 ;  /* 0x000000492a2a7221 */ /* 0x000fc60000000000 */
[----:B------:R-:W-:Y:S01]  /*5060*/  FADD R38, R38, R39 ;  /* 0x0000002726267221 */ /* 0x000fe20000000000 */
[----:B------:R-:W-:-:S04]  /*5070*/  FADD R42, R35, R42 ;  /* 0x0000002a232a7221 */ /* 0x000fc80000000000 */
[----:B------:R-:W-:Y:S01]  /*5080*/  FADD R31, R31, R42 ;  /* 0x0000002a1f1f7221 */ /* 0x000fe20000000000 */
        /* <DEDUP_REMOVED lines=28> */
[----:B------:R-:W-:Y:S02]  /*5250*/  F2FP.F16.F32.PACK_AB R26, R48, R61 ;  /* 0x0000003d301a723e */ /* 0x000fe400000000ff */
[----:B------:R-:W-:Y:S02]  /*5260*/  F2FP.F16.F32.PACK_AB R25, R75, R74 ;  /* 0x0000004a4b19723e */ /* 0x000fe400000000ff */
[----:B------:R-:W-:Y:S01]  /*5270*/  F2FP.F16.F32.PACK_AB R27, R30, R29 ;  /* 0x0000001d1e1b723e */ /* 0x000fe200000000ff */
[----:B------:R-:W-:Y:S01]  /*5280*/  FADD R29, R32, R53 ;  /* 0x00000035201d7221 */ /* 0x000fe20000000000 */
[----:B------:R-:W-:-:S02]  /*5290*/  FADD R30, R33, R28 ;  /* 0x0000001c211e7221 */ /* 0x000fc40000000000 */
[----:B------:R-:W-:Y:S01]  /*52a0*/  WARPGROUP.ARRIVE ;  /* 0x00000000000079c5 */ /* 0x000fe20000000000 */
[----:B------:R-:W-:Y:S01]  /*52b0*/  FADD R29, R20, R29 ;  /* 0x0000001d141d7221 */ /* 0x000fe20000000000 */
[----:B------:R-:W-:-:S03]  /*52c0*/  FADD R30, R41, R30 ;  /* 0x0000001e291e7221 */ /* 0x000fc60000000000 */
[----:B------:R-:W-:Y:S01]  /*52d0*/  FADD R29, R18, R29 ;  /* 0x0000001d121d7221 */ /* 0x000fe20000000000 */
[----:B------:R-:W-:Y:S01]  /*52e0*/  HGMMA.64x16x16.F32 R136, R24, gdesc[UR4].tnspB, R136, gsb0 ;  /* 0x4020000418887df0 */ /* 0x000fe20008000888 */
[----:B------:R-:W-:Y:S01]  /*52f0*/  UIADD3 UR6, UR61, 0xac0, URZ ;  /* 0x00000ac03d067890 */ /* 0x000fe2000fffe03f */
[----:B------:R-:W-:Y:S01]  /*5300*/  FADD R30, R37, R30 ;  /* 0x0000001e251e7221 */ /* 0x000fe20000000000 */
[----:B------:R-:W-:Y:S01]  /*5310*/  UMOV UR7, 0xc0000010 ;  /* 0xc000001000077882 */ /* 0x000fe20000000000 */
[----:B------:R-:W-:Y:S01]  /*5320*/  FADD R14, R14, R29 ;  /* 0x0000001d0e0e7221 */ /* 0x000fe20000000000 */
[----:B------:R-:W-:Y:S01]  /*5330*/  FADD R18, R38, R31 ;  /* 0x0000001f26127221 */ /* 0x000fe20000000000 */
[----:B------:R-:W-:-:S04]  /*5340*/  FADD R15, R15, R30 ;  /* 0x0000001e0f0f7221 */ /* 0x000fc80000000000 */
        /* <DEDUP_REMOVED lines=38> */
[----:B------:R-:W-:-:S03]  /*55b0*/  VIADD R12, R2, 0x1f820 ;  /* 0x0001f820020c7836 */ /* 0x000fc60000000000 */
[----:B------:R-:W-:Y:S02]  /*55c0*/  WARPGROUP.ARRIVE ;  /* 0x00000000000079c5 */ /* 0x000fe40000000000 */
[----:B------:R-:W-:-:S04]  /*55d0*/  PRMT R11, RZ, 0x654, R12 ;  /* 0x00000654ff0b7816 */ /* 0x000fc8000000000c */
        /* <DEDUP_REMOVED lines=20> */
[----:B------:R-:W-:Y:S03]  /*5720*/  HGMMA.64x16x16.F32 R104, R24, gdesc[UR12].tnspB, R104, gsb0 ;  /* 0x4020000c18687df0 */ /* 0x000fe60008000868 */
[----:B------:R-:W-:Y:S02]  /*5730*/  WARPGROUP.DEPBAR.LE gsb0, 0x0 ;  /* 0x00008000000079c5 */ /* 0x000fe40000010000 */
[----:B------:R-:W-:-:S06]  /*5740*/  WARPGROUP.ARRIVE ;  /* 0x00000000000079c5 */ /* 0x000fcc0000000000 */
[----:B------:R-:W-:Y:S03]  /*5750*/  HGMMA.64x16x16.F32 R96, R24, gdesc[UR8].tnspB, R96, gsb0 ;  /* 0x4020000818607df0 */ /* 0x000fe60008000860 */
[----:B------:R-:W-:Y:S02]  /*5760*/  WARPGROUP.DEPBAR.LE gsb0, 0x0 ;  /* 0x00008000000079c5 */ /* 0x000fe40000010000 */
[----:B------:R-:W-:-:S06]  /*5770*/  WARPGROUP.ARRIVE ;  /* 0x00000000000079c5 */ /* 0x000fcc0000000000 */
[----:B------:R-:W-:Y:S03]  /*5780*/  HGMMA.64x16x16.F32 R88, R24, gdesc[UR4].tnspB, R88, gsb0 ;  /* 0x4020000418587df0 */ /* 0x000fe60008000858 */
[----:B------:R-:W-:Y:S02]  /*5790*/  WARPGROUP.DEPBAR.LE gsb0, 0x0 ;  /* 0x00008000000079c5 */ /* 0x000fe40000010000 */
[----:B------:R1:W-:Y:S01]  /*57a0*/  SYNCS.ARRIVE.TRANS64.RED.A1T0 RZ, [R11+URZ], RZ ;  /* 0x000000ff0bff79a7 */ /* 0x0003e2000810043f */
[----:B------:R-:W-:Y:S05]  /*57b0*/  @!P4 BRA `(.L_x_24) ;  /* 0x0000004c0040c947 */ /* 0x000fea0003800000 */
[----:B------:R-:W-:Y:S01]  /*57c0*/  MOV R155, R0 ;  /* 0x00000000009b7202 */ /* 0x000fe20000000f00 */
[----:B------:R-:W-:Y:S01]  /*57d0*/  IMAD.MOV.U32 R19, RZ, RZ, R10 ;  /* 0x000000ffff137224 */ /* 0x000fe200078e000a */
[----:B-1----:R-:W-:Y:S01]  /*57e0*/  MOV R11, 0x1 ;  /* 0x00000001000b7802 */ /* 0x002fe20000000f00 */
[----:B------:R-:W-:Y:S01]  /*57f0*/  IMAD.MOV.U32 R15, RZ, RZ, 0x2 ;  /* 0x00000002ff0f7424 */ /* 0x000fe200078e00ff */
[----:B------:R-:W-:-:S06]  /*5800*/  ULDC UR60, c[0x0][0x604] ;  /* 0x00018100003c7ab9 */ /* 0x000fcc0000000800 */
.L_x_37:
[----:B------:R-:W-:Y:S01]  /*5810*/  LEA R21, R15, R2, 0x3 ;  /* 0x000000020f157211 */ /* 0x000fe200078e18ff */
[----:B------:R-:W-:Y:S05]  /*5820*/  YIELD ;  /* 0x0000000000007946 */ /* 0x000fea0003800000 */
[----:B------:R-:W-:-:S04]  /*5830*/  SHF.L.U32 R0, R3, 0x1f, RZ ;  /* 0x0000001f03007819 */ /* 0x000fc800000006ff */
[----:B------:R-:W1:Y:S02]  /*5840*/  SYNCS.PHASECHK.TRANS64.TRYWAIT P1, [R21+URZ+0x1f800], R0 ;  /* 0x01f80000150075a7 */ /* 0x000e64000802017f */
[----:B-1----:R-:W-:Y:S05]  /*5850*/  @!P1 BRA `(.L_x_25) ;  /* 0x0000006c002c9947 */ /* 0x002fea0003800000 */
.L_x_77:
[----:B------:R-:W-:Y:S05]  /*5860*/  WARPSYNC.ALL ;  /* 0x0000000000007948 */ /* 0x000fea0003800000 */
[----:B------:R-:W-:Y:S01]  /*5870*/  ULOP3.LUT UR6, UR61, 0x10000, URZ, 0xfc, !UPT ;  /* 0x000100003d067892 */ /* 0x000fe2000f8efc3f */
[----:B-1----:R-:W-:Y:S01]  /*5880*/  MOV R21, 0xc0000010 ;  /* 0xc000001000157802 */ /* 0x002fe20000000f00 */
[----:B------:R-:W-:Y:S01]  /*5890*/  WARPGROUP.ARRIVE ;  /* 0x00000000000079c5 */ /* 0x000fe20000000000 */
[----:B------:R-:W-:Y:S02]  /*58a0*/  R2UR UR24, R152 ;  /* 0x00000000981872ca */ /* 0x000fe400000e0000 */
[----:B------:R-:W-:Y:S01]  /*58b0*/  R2UR UR25, R153 ;  /* 0x00000000991972ca */ /* 0x000fe200000e0000 */
[----:B------:R-:W-:Y:S01]  /*58c0*/  IMAD.U32 R20, RZ, RZ, UR6 ;  /* 0x00000006ff147e24 */ /* 0x000fe2000f8e00ff */
[----:B------:R-:W-:-:S02]  /*58d0*/  R2UR UR27, R21 ;  /* 0x00000000151b72ca */ /* 0x000fc400000e0000 */
[----:B------:R-:W-:Y:S01]  /*58e0*/  MOV R23, 0xc0000010 ;  /* 0xc000001000177802 */ /* 0x000fe20000000f00 */
[----:B------:R-:W-:Y:S01]  /*58f0*/  IMAD R20, R15, 0x700, R20 ;  /* 0x000007000f147824 */ /* 0x000fe200078e0214 */
[----:B------:R-:W-:Y:S02]  /*5900*/  R2UR UR20, R150 ;  /* 0x00000000961472ca */ /* 0x000fe400000e0000 */
[----:B------:R-:W-:Y:S01]  /*5910*/  R2UR UR21, R151 ;  /* 0x00000000971572ca */ /* 0x000fe200000e0000 */
[C---:B------:R-:W-:Y:S01]  /*5920*/  VIADD R22, R20.reuse, 0x100 ;  /* 0x0000010014167836 */ /* 0x040fe20000000000 */
[----:B------:R-:W-:Y:S02]  /*5930*/  R2UR UR26, R20 ;  /* 0x00000000141a72ca */ /* 0x000fe400000e0000 */
[----:B------:R-:W-:Y:S02]  /*5940*/  R2UR UR23, R23 ;  /* 0x00000000171772ca */ /* 0x000fe400000e0000 */
[----:B------:R-:W-:Y:S01]  /*5950*/  R2UR UR22, R22 ;  /* 0x00000000161672ca */ /* 0x000fe200000e0000 */
[----:B------:R-:W-:Y:S01]  /*5960*/  VIADD R22, R20, 0x200 ;  /* 0x0000020014167836 */ /* 0x000fe20000000000 */
[----:B------:R-:W-:-:S02]  /*5970*/  MOV R23, 0xc0000010 ;  /* 0xc000001000177802 */ /* 0x000fc40000000f00 */
[----:B------:R-:W-:Y:S02]  /*5980*/  R2UR UR16, R148 ;  /* 0x00000000941072ca */ /* 0x000fe400000e0000 */
[----:B------:R-:W-:Y:S02]  /*5990*/  R2UR UR17, R149 ;  /* 0x00000000951172ca */ /* 0x000fe400000e0000 */
[----:B------:R-:W-:Y:S01]  /*59a0*/  R2UR UR18, R22 ;  /* 0x00000000161272ca */ /* 0x000fe200000e0000 */
[----:B------:R-:W-:Y:S01]  /*59b0*/  HGMMA.64x128x16.F32 R24, gdesc[UR24], RZ, !UPT, gsb0 ;  /* 0x01e00000181879f0 */ /* 0x000fe2000c0008ff */
[----:B------:R-:W-:Y:S01]  /*59c0*/  R2UR UR19, R23 ;  /* 0x00000000171372ca */ /* 0x000fe200000e0000 */
[----:B------:R-:W-:Y:S01]  /*59d0*/  VIADD R22, R20, 0x300 ;  /* 0x0000030014167836 */ /* 0x000fe20000000000 */
[----:B------:R-:W-:Y:S02]  /*59e0*/  MOV R23, 0xc0000010 ;  /* 0xc000001000177802 */ /* 0x000fe40000000f00 */
[----:B------:R-:W-:-:S02]  /*59f0*/  R2UR UR12, R146 ;  /* 0x00000000920c72ca */ /* 0x000fc400000e0000 */
[----:B------:R-:W-:Y:S02]  /*5a00*/  R2UR UR13, R147 ;  /* 0x00000000930d72ca */ /* 0x000fe400000e0000 */
[----:B------:R-:W-:Y:S01]  /*5a10*/  R2UR UR14, R22 ;  /* 0x00000000160e72ca */ /* 0x000fe200000e0000 */
[----:B------:R-:W-:Y:S01]  /*5a20*/  VIADD R22, R20, 0x400 ;  /* 0x0000040014167836 */ /* 0x000fe20000000000 */
[----:B------:R-:W-:Y:S02]  /*5a30*/  R2UR UR15, R23 ;  /* 0x00000000170f72ca */ /* 0x000fe400000e0000 */
[----:B------:R-:W-:Y:S02]  /*5a40*/  MOV R23, 0xc0000010 ;  /* 0xc000001000177802 */ /* 0x000fe40000000f00 */
[----:B------:R-:W-:Y:S02]  /*5a50*/  R2UR UR8, R144 ;  /* 0x00000000900872ca */ /* 0x000fe400000e0000 */
[----:B------:R-:W-:-:S02]  /*5a60*/  R2UR UR9, R145 ;  /* 0x00000000910972ca */ /* 0x000fc400000e0000 */
[----:B------:R-:W-:Y:S01]  /*5a70*/  R2UR UR10, R22 ;  /* 0x00000000160a72ca */ /* 0x000fe200000e0000 */
[C---:B------:R-:W-:Y:S01]  /*5a80*/  VIADD R22, R20.reuse, 0x500 ;  /* 0x0000050014167836 */ /* 0x040fe20000000000 */
[----:B------:R-:W-:Y:S01]  /*5a90*/  R2UR UR11, R23 ;  /* 0x00000000170b72ca */ /* 0x000fe200000e0000 */
[----:B------:R-:W-:Y:S01]  /*5aa0*/  VIADD R20, R20, 0x600 ;  /* 0x0000060014147836 */ /* 0x000fe20000000000 */
[----:B------:R-:W-:Y:S02]  /*5ab0*/  MOV R23, 0xc0000010 ;  /* 0xc000001000177802 */ /* 0x000fe40000000f00 */
[----:B------:R-:W-:Y:S02]  /*5ac0*/  R2UR UR58, R22 ;  /* 0x00000000163a72ca */ /* 0x000fe400000e0000 */
[----:B------:R-:W-:Y:S02]  /*5ad0*/  R2UR UR59, R23 ;  /* 0x00000000173b72ca */ /* 0x000fe400000e0000 */
[----:B------:R-:W-:-:S02]  /*5ae0*/  MOV R21, 0xc0000010 ;  /* 0xc000001000157802 */ /* 0x000fc40000000f00 */
[----:B------:R-:W-:Y:S02]  /*5af0*/  R2UR UR6, R20 ;  /* 0x00000000140672ca */ /* 0x000fe400000e0000 */
[----:B------:R-:W-:Y:S02]  /*5b00*/  R2UR UR7, R21 ;  /* 0x00000000150772ca */ /* 0x000fe400000e0000 */
[----:B------:R-:W-:Y:S01]  /*5b10*/  ISETP.NE.AND P1, PT, R8, RZ, PT ;  /* 0x000000ff0800720c */ /* 0x000fe20003f25270 */
[----:B------:R-:W-:Y:S02]  /*5b20*/  WARPGROUP.DEPBAR.LE gsb0, 0x0 ;  /* 0x00008000000079c5 */ /* 0x000fe40000010000 */
[----:B------:R-:W-:-:S06]  /*5b30*/  WARPGROUP.ARRIVE ;  /* 0x00000000000079c5 */ /* 0x000fcc0000000000 */
[----:B------:R-:W-:Y:S03]  /*5b40*/  HGMMA.64x128x16.F32 R24, gdesc[UR20], R24, gsb0 ;  /* 0x01e00000141879f0 */ /* 0x000fe60008000818 */
[----:B------:R-:W-:Y:S02]  /*5b50*/  WARPGROUP.DEPBAR.LE gsb0, 0x0 ;  /* 0x00008000000079c5 */ /* 0x000fe40000010000 */
[----:B------:R-:W-:-:S07]  /*5b60*/  WARPGROUP.ARRIVE ;  /* 0x00000000000079c5 */ /* 0x000fce0000000000 */
        /* <DEDUP_REMOVED lines=14> */
[----:B------:R-:W-:Y:S05]  /*5c50*/  @P1 BRA `(.L_x_26) ;  /* 0x0000000400201947 */ /* 0x000fea0003800000 */
[----:B------:R-:W-:-:S13]  /*5c60*/  ISETP.LT.OR P2, PT, R6, 0x1, !P0 ;  /* 0x000000010600780c */ /* 0x000fda0004741670 */
[----:B------:R-:W-:Y:S05]  /*5c70*/  @P2 BRA `(.L_x_27) ;  /* 0x0000000400142947 */ /* 0x000fea0003800000 */
[----:B------:R-:W-:Y:S01]  /*5c80*/  IMAD R0, R5, 0x8, R2 ;  /* 0x0000000805007824 */ /* 0x000fe200078e0202 */
[----:B------:R-:W-:Y:S02]  /*5c90*/  SHF.L.U32 R21, R4, 0x1f, RZ ;  /* 0x0000001f04157819 */ /* 0x000fe400000006ff */
[----:B------:R-:W-:Y:S02]  /*5ca0*/  ISETP.NE.AND P3, PT, R16, RZ, PT ;  /* 0x000000ff1000720c */ /* 0x000fe40003f65270 */
[----:B------:R-:W1:Y:S02]  /*5cb0*/  SYNCS.PHASECHK.TRANS64.TRYWAIT P2, [R0+URZ+0x1f820], R21 ;  /* 0x01f82015000075a7 */ /* 0x000e64000804017f */
[----:B-1----:R-:W-:Y:S09]  /*5cc0*/  @!P2 BRA `(.L_x_28) ;  /* 0x000000680024a947 */ /* 0x002ff20003800000 */
.L_x_78:
[----:B------:R-:W-:Y:S05]  /*5cd0*/  @P3 BRA `(.L_x_29) ;  /* 0x0000000000143947 */ /* 0x000fea0003800000 */
[----:B------:R-:W-:Y:S02]  /*5ce0*/  LOP3.LUT P2, RZ, R17, 0x1f, RZ, 0xc0, !PT ;  /* 0x0000001f11ff7812 */ /* 0x000fe4000784c0ff */
[----:B-1----:R-:W-:-:S04]  /*5cf0*/  MOV R21, 0x7000 ;  /* 0x0000700000157802 */ /* 0x002fc80000000f00 */
[----:B------:R2:W-:Y:S07]  /*5d00*/  SYNCS.ARRIVE.TRANS64 RZ, [R0+URZ+0x1f800], R21 ;  /* 0x01f8001500ff79a7 */ /* 0x0005ee000800003f */
[----:B------:R-:W-:Y:S05]  /*5d10*/  @!P2 BRA `(.L_x_29) ;  /* 0x000000000004a947 */ /* 0x000fea0003800000 */
[----:B------:R-:W-:Y:S01]  /*5d20*/  BPT.TRAP 0x1 ;  /* 0x000000040000795c */ /* 0x000fe20000300000 */
.L_x_29:
        /* <DEDUP_REMOVED lines=11> */
[----:B------:R-:W-:Y:S01]  /*5de0*/  UMOV UR42, 0x10 ;  /* 0x00000010002a7882 */ /* 0x000fe20000000000 */
[----:B------:R-:W-:Y:S01]  /*5df0*/  UMOV UR44, UR52 ;  /* 0x00000034002c7c82 */ /* 0x000fe20008000000 */
[----:B------:R-:W-:Y:S01]  /*5e00*/  UMOV UR45, UR53 ;  /* 0x00000035002d7c82 */ /* 0x000fe20008000000 */
[----:B------:R-:W-:Y:S01]  /*5e10*/  UIADD3 UR49, UR49, 0x1f800, URZ ;  /* 0x0001f80031317890 */ /* 0x000fe2000fffe03f */
[----:B------:R-:W-:Y:S01]  /*5e20*/  ISETP.NE.AND P2, PT, R5, 0x4, PT ;  /* 0x000000040500780c */ /* 0x000fe20003f45270 */
[----:B------:R-:W-:-:S02]  /*5e30*/  USHF.L.U32 UR51, UR51, 0x7, URZ ;  /* 0x0000000733337899 */ /* 0x000fc4000800063f */
        /* <DEDUP_REMOVED lines=29> */
[----:B------:R-:W-:Y:S01]  /*6010*/  UMOV UR18, 0x50 ;  /* 0x0000005000127882 */ /* 0x000fe20000000000 */
[----:B------:R-:W-:Y:S01]  /*6020*/  UMOV UR20, UR52 ;  /* 0x0000003400147c82 */ /* 0x000fe20008000000 */
[----:B------:R-:W-:Y:S01]  /*6030*/  UMOV UR21, UR53 ;  /* 0x0000003500157c82 */ /* 0x000fe20008000000 */
[----:B------:R-:W-:Y:S01]  /*6040*/  UMOV UR19, UR51 ;  /* 0x0000003300137c82 */ /* 0x000fe20008000000 */
[----:B------:R2:W-:Y:S01]  /*6050*/  UTMALDG.4D [UR32], [UR6], desc[UR14] ;  /* 0x00000e20060075b4 */ /* 0x0005e20008019000 */
[----:B------:R2:W-:Y:S01]  /*6060*/  UTMALDG.4D [UR24], [UR6], desc[UR14] ;  /* 0x00000e18060075b4 */ /* 0x0005e20008019000 */
[----:B-1----:R-:W-:Y:S01]  /*6070*/  UIADD3 UR8, UR17, 0x9800, URZ ;  /* 0x0000980011087890 */ /* 0x002fe2000fffe03f */
[----:B------:R-:W-:-:S02]  /*6080*/  UMOV UR10, 0x60 ;  /* 0x00000060000a7882 */ /* 0x000fc40000000000 */
[----:B------:R-:W-:Y:S02]  /*6090*/  UMOV UR17, UR49 ;  /* 0x0000003100117c82 */ /* 0x000fe40008000000 */
[----:B------:R2:W-:Y:S04]  /*60a0*/  UTMALDG.4D [UR16], [UR6], desc[UR14] ;  /* 0x00000e10060075b4 */ /* 0x0005e80008019000 */
[----:B------:R2:W-:Y:S02]  /*60b0*/  UTMALDG.4D [UR8], [UR6], desc[UR14] ;  /* 0x00000e08060075b4 */ /* 0x0005e40008019000 */
[----:B--2---:R-:W-:Y:S01]  /*60c0*/  NOP ;  /* 0x0000000000007918 */ /* 0x004fe20000000000 */
.L_x_27:
[----:B------:R-:W-:-:S07]  /*60d0*/  IADD3 R6, R6, -0x1, RZ ;  /* 0xffffffff06067810 */ /* 0x000fce0007ffe0ff */
.L_x_26:
[----:B------:R-:W-:Y:S01]  /*60e0*/  VIADD R15, R15, 0x1 ;  /* 0x000000010f0f7836 */ /* 0x000fe20000000000 */
[----:B------:R-:W-:Y:S05]  /*60f0*/  WARPSYNC.ALL ;  /* 0x0000000000007948 */ /* 0x000fea0003800000 */
[----:B------:R-:W-:-:S04]  /*6100*/  ISETP.NE.AND P2, PT, R15, 0x4, PT ;  /* 0x000000040f00780c */ /* 0x000fc80003f45270 */
[----:B------:R-:W-:Y:S02]  /*6110*/  SEL R0, RZ, 0x1, P2 ;  /* 0x00000001ff007807 */ /* 0x000fe40001000000 */
[----:B------:R-:W-:Y:S02]  /*6120*/  SEL R15, R15, RZ, P2 ;  /* 0x000000ff0f0f7207 */ /* 0x000fe40001000000 */
[----:B------:R-:W-:Y:S02]  /*6130*/  LOP3.LUT R3, R3, R0, RZ, 0x3c, !PT ;  /* 0x0000000003037212 */ /* 0x000fe400078e3cff */
[----:B------:R-:W-:Y:S01]  /*6140*/  FMNMX R0, R24, R155, !PT ;  /* 0x0000009b18007209 */ /* 0x000fe20007800000 */
[----:B------:R-:W-:Y:S01]  /*6150*/  IMAD R157, R15, 0x8, R2 ;  /* 0x000000080f9d7824 */ /* 0x000fe200078e0202 */
[----:B------:R-:W-:Y:S01]  /*6160*/  FMNMX R10, R26, R19, !PT ;  /* 0x000000131a0a7209 */ /* 0x000fe20007800000 */
[----:B------:R-:W-:Y:S01]  /*6170*/  BSSY B0, `(.L_x_30) ;  /* 0x0000051000007945 */ /* 0x000fe20003800000 */
        /* <DEDUP_REMOVED lines=62> */
[----:B------:R-:W-:Y:S01]  /*6560*/  LEA R20, R11, R12, 0x3 ;  /* 0x0000000c0b147211 */ /* 0x000fe200078e18ff */
[----:B------:R-:W1:Y:S01]  /*6570*/  SHFL.BFLY PT, R21, R0, 0x1, 0x1f ;  /* 0x0c201f0000157f89 */ /* 0x000e6200000e0000 */
[----:B------:R-:W-:Y:S02]  /*6580*/  SHF.L.U32 R154, R3, 0x1f, RZ ;  /* 0x0000001f039a7819 */ /* 0x000fe400000006ff */
[----:B------:R-:W-:Y:S01]  /*6590*/  PRMT R20, RZ, 0x654, R20 ;  /* 0x00000654ff147816 */ /* 0x000fe20000000014 */
[----:B------:R-:W2:Y:S03]  /*65a0*/  SHFL.BFLY PT, R23, R10, 0x1, 0x1f ;  /* 0x0c201f000a177f89 */ /* 0x000ea600000e0000 */
[----:B------:R3:W-:Y:S01]  /*65b0*/  SYNCS.ARRIVE.TRANS64.RED.A1T0 RZ, [R20+URZ], RZ ;  /* 0x000000ff14ff79a7 */ /* 0x0007e2000810043f */
[----:B------:R-:W4:Y:S01]  /*65c0*/  SYNCS.PHASECHK.TRANS64.TRYWAIT P4, [R157+URZ+0x1f800], R154 ;  /* 0x01f8009a9d0075a7 */ /* 0x000f22000808017f */
[----:B-1----:R-:W-:-:S02]  /*65d0*/  FMNMX R21, R0, R21, !PT ;  /* 0x0000001500157209 */ /* 0x002fc40007800000 */
[----:B--2---:R-:W-:-:S03]  /*65e0*/  FMNMX R23, R10, R23, !PT ;  /* 0x000000170a177209 */ /* 0x004fc60007800000 */
[----:B---3--:R-:W1:Y:S04]  /*65f0*/  SHFL.BFLY PT, R20, R21, 0x2, 0x1f ;  /* 0x0c401f0015147f89 */ /* 0x008e6800000e0000 */
[----:B------:R-:W2:Y:S01]  /*6600*/  SHFL.BFLY PT, R22, R23, 0x2, 0x1f ;  /* 0x0c401f0017167f89 */ /* 0x000ea200000e0000 */
[----:B-1----:R-:W-:Y:S02]  /*6610*/  FMNMX R0, R21, R20, !PT ;  /* 0x0000001415007209 */ /* 0x002fe40007800000 */
[----:B--2---:R-:W-:Y:S02]  /*6620*/  FMNMX R10, R23, R22, !PT ;  /* 0x00000016170a7209 */ /* 0x004fe40007800000 */
[----:B------:R-:W-:Y:S02]  /*6630*/  FSETP.NEU.AND P2, PT, R0, -INF , PT ;  /* 0xff8000000000780b */ /* 0x000fe40003f4d000 */
[----:B------:R-:W-:-:S02]  /*6640*/  FSETP.NEU.AND P3, PT, R10, -INF , PT ;  /* 0xff8000000a00780b */ /* 0x000fc40003f6d000 */
[----:B------:R-:W-:Y:S02]  /*6650*/  FSEL R20, R0, RZ, P2 ;  /* 0x000000ff00147208 */ /* 0x000fe40001000000 */
[----:B------:R-:W-:Y:S01]  /*6660*/  FSEL R156, R10, RZ, P3 ;  /* 0x000000ff0a9c7208 */ /* 0x000fe20001800000 */
[----:B----4-:R-:W-:Y:S08]  /*6670*/  @!P4 BRA `(.L_x_31) ;  /* 0x0000005c00ccc947 */ /* 0x010ff00003800000 */
.L_x_79:
[----:B------:R-:W-:Y:S05]  /*6680*/  BSYNC B0 ;  /* 0x0000000000007941 */ /* 0x000fea0003800000 */
.L_x_30:
[C---:B------:R-:W-:Y:S01]  /*6690*/  FADD R21, -R156.reuse, R19 ;  /* 0x000000139c157221 */ /* 0x040fe20000000100 */
[----:B------:R-:W-:Y:S01]  /*66a0*/  FMUL R19, R156, UR60 ;  /* 0x0000003c9c137c20 */ /* 0x000fe20008400000 */
[C---:B------:R-:W-:Y:S01]  /*66b0*/  FADD R23, -R20.reuse, R155 ;  /* 0x0000009b14177221 */ /* 0x040fe20000000100 */
[----:B------:R-:W-:Y:S01]  /*66c0*/  FMUL R20, R20, UR60 ;  /* 0x0000003c14147c20 */ /* 0x000fe20008400000 */
[----:B------:R-:W-:Y:S01]  /*66d0*/  FMUL R21, R21, UR60 ;  /* 0x0000003c15157c20 */ /* 0x000fe20008400000 */
[--C-:B------:R-:W-:Y:S01]  /*66e0*/  FFMA R27, R27, UR60, -R19.reuse ;  /* 0x0000003c1b1b7c23 */ /* 0x100fe20008000813 */
[--C-:B------:R-:W-:Y:S01]  /*66f0*/  FFMA R26, R26, UR60, -R19.reuse ;  /* 0x0000003c1a1a7c23 */ /* 0x100fe20008000813 */
[--C-:B------:R-:W-:Y:S01]  /*6700*/  FFMA R30, R30, UR60, -R19.reuse ;  /* 0x0000003c1e1e7c23 */ /* 0x100fe20008000813 */
[----:B------:R-:W-:Y:S01]  /*6710*/  FMUL R23, R23, UR60 ;  /* 0x0000003c17177c20 */ /* 0x000fe20008400000 */
[----:B------:R-:W-:Y:S01]  /*6720*/  FSETP.GEU.AND P5, PT, R21, -126, PT ;  /* 0xc2fc00001500780b */ /* 0x000fe20003fae000 */
[--C-:B------:R-:W-:Y:S01]  /*6730*/  FFMA R31, R31, UR60, -R19.reuse ;  /* 0x0000003c1f1f7c23 */ /* 0x100fe20008000813 */
        /* <DEDUP_REMOVED lines=8> */
[--C-:B------:R-:W-:Y:S01]  /*67c0*/  FFMA R42, R42, UR60, -R19.reuse ;  /* 0x0000003c2a2a7c23 */ /* 0x100fe20008000813 */
[--C-:B------:R-:W-:Y:S01]  /*67d0*/  FFMA R43, R43, UR60, -R19.reuse ;  /* 0x0000003c2b2b7c23 */ /* 0x100fe20008000813 */
[--C-:B------:R-:W-:Y:S01]  /*67e0*/  FFMA R46, R46, UR60, -R19.reuse ;  /* 0x0000003c2e2e7c23 */ /* 0x100fe20008000813 */
[----:B------:R-:W-:Y:S01]  /*67f0*/  @!P5 FMUL R21, R21, 0.5 ;  /* 0x3f0000001515d820 */ /* 0x000fe20000400000 */
[--C-:B------:R-:W-:Y:S01]  /*6800*/  FFMA R47, R47, UR60, -R19.reuse ;  /* 0x0000003c2f2f7c23 */ /* 0x100fe20008000813 */
[----:B------:R-:W-:Y:S01]  /*6810*/  @!P2 FMUL R27, R27, 0.5 ;  /* 0x3f0000001b1ba820 */ /* 0x000fe20000400000 */
[--C-:B------:R-:W-:Y:S01]  /*6820*/  FFMA R50, R50, UR60, -R19.reuse ;  /* 0x0000003c32327c23 */ /* 0x100fe20008000813 */
[----:B------:R-:W-:Y:S01]  /*6830*/  @!P3 FMUL R26, R26, 0.5 ;  /* 0x3f0000001a1ab820 */ /* 0x000fe20000400000 */
[--C-:B------:R-:W-:Y:S01]  /*6840*/  FFMA R51, R51, UR60, -R19.reuse ;  /* 0x0000003c33337c23 */ /* 0x100fe20008000813 */
[----:B------:R-:W-:Y:S01]  /*6850*/  @!P4 FMUL R30, R30, 0.5 ;  /* 0x3f0000001e1ec820 */ /* 0x000fe20000400000 */
[--C-:B------:R-:W-:Y:S01]  /*6860*/  FFMA R54, R54, UR60, -R19.reuse ;  /* 0x0000003c36367c23 */ /* 0x100fe20008000813 */
        /* <DEDUP_REMOVED lines=12> */
[----:B------:R-:W-:Y:S01]  /*6930*/  @!P6 FMUL R23, R23, 0.5 ;  /* 0x3f0000001717e820 */ /* 0x000fe20000400000 */
[--C-:B------:R-:W-:Y:S01]  /*6940*/  FFMA R79, R79, UR60, -R19.reuse ;  /* 0x0000003c4f4f7c23 */ /* 0x100fe20008000813 */
[--C-:B------:R-:W-:Y:S01]  /*6950*/  FFMA R82, R82, UR60, -R19.reuse ;  /* 0x0000003c52527c23 */ /* 0x100fe20008000813 */
[--C-:B------:R-:W-:Y:S01]  /*6960*/  FFMA R83, R83, UR60, -R19.reuse ;  /* 0x0000003c53537c23 */ /* 0x100fe20008000813 */
[--C-:B------:R-:W-:Y:S01]  /*6970*/  FFMA R86, R86, UR60, -R19.reuse ;  /* 0x0000003c56567c23 */ /* 0x100fe20008000813 */
[----:B------:R-:W-:Y:S01]  /*6980*/  FFMA R19, R87, UR60, -R19 ;  /* 0x0000003c57137c23 */ /* 0x000fe20008000813 */
        /* <DEDUP_REMOVED lines=31> */
[----:B------:R-:W2:Y:S01]  /*6b80*/  MUFU.EX2 R21, R21 ;  /* 0x0000001500157308 */ /* 0x000ea20000000800 */
[----:B------:R-:W-:Y:S01]  /*6b90*/  FFMA R20, R85, UR60, -R20 ;  /* 0x0000003c55147c23 */ /* 0x000fe20008000814 */
[----:B------:R-:W-:Y:S01]  /*6ba0*/  MOV R155, 0xc0000010 ;  /* 0xc0000010009b7802 */ /* 0x000fe20000000f00 */
[----:B------:R-:W-:Y:S05]  /*6bb0*/  WARPSYNC.ALL ;  /* 0x0000000000007948 */ /* 0x000fea0003800000 */
[----:B------:R-:W3:Y:S01]  /*6bc0*/  MUFU.EX2 R27, R27 ;  /* 0x0000001b001b7308 */ /* 0x000ee20000000800 */
[----:B------:R-:W-:Y:S01]  /*6bd0*/  R2UR UR39, R155 ;  /* 0x000000009b2772ca */ /* 0x000fe200000e0000 */
[----:B------:R-:W-:Y:S01]  /*6be0*/  VIADD R11, R11, 0x1 ;  /* 0x000000010b0b7836 */ /* 0x000fe20000000000 */
[----:B------:R-:W-:-:S02]  /*6bf0*/  MOV R22, UR61 ;  /* 0x0000003d00167c02 */ /* 0x000fc40008000f00 */
[----:B-1----:R-:W-:-:S03]  /*6c00*/  MOV R157, 0xc0000010 ;  /* 0xc0000010009d7802 */ /* 0x002fc60000000f00 */
[----:B------:R-:W1:Y:S01]  /*6c10*/  MUFU.EX2 R87, R30 ;  /* 0x0000001e00577308 */ /* 0x000e620000000800 */
[----:B--2---:R-:W-:Y:S01]  /*6c20*/  @!P5 FMUL R21, R21, R21 ;  /* 0x000000151515d220 */ /* 0x004fe20000400000 */
[----:B------:R-:W-:Y:S01]  /*6c30*/  FSETP.GEU.AND P5, PT, R24, -126, PT ;  /* 0xc2fc00001800780b */ /* 0x000fe20003fae000 */
[----:B------:R-:W-:Y:S01]  /*6c40*/  IMAD R154, R15, 0x700, R22 ;  /* 0x000007000f9a7824 */ /* 0x000fe200078e0216 */
[----:B------:R-:W-:Y:S01]  /*6c50*/  R2UR UR43, R157 ;  /* 0x000000009d2b72ca */ /* 0x000fe200000e0000 */
[-C--:B------:R-:W-:Y:S01]  /*6c60*/  FMUL R138, R138, R21.reuse ;  /* 0x000000158a8a7220 */ /* 0x080fe20000400000 */
[-C--:B------:R-:W-:Y:S01]  /*6c70*/  FMUL R139, R139, R21.reuse ;  /* 0x000000158b8b7220 */ /* 0x080fe20000400000 */
[----:B------:R-:W-:Y:S01]  /*6c80*/  FMUL R142, R142, R21 ;  /* 0x000000158e8e7220 */ /* 0x000fe20000400000 */
[----:B------:R-:W2:Y:S01]  /*6c90*/  MUFU.EX2 R85, R23 ;  /* 0x0000001700557308 */ /* 0x000ea20000000800 */
[----:B---3--:R-:W-:Y:S01]  /*6ca0*/  @!P2 FMUL R27, R27, R27 ;  /* 0x0000001b1b1ba220 */ /* 0x008fe20000400000 */
[----:B------:R-:W-:Y:S01]  /*6cb0*/  FSETP.GEU.AND P2, PT, R28, -126, PT ;  /* 0xc2fc00001c00780b */ /* 0x000fe20003f4e000 */
[----:B------:R-:W-:Y:S01]  /*6cc0*/  FMUL R143, R143, R21 ;  /* 0x000000158f8f7220 */ /* 0x000fe20000400000 */
[C---:B------:R-:W-:Y:S01]  /*6cd0*/  R2UR UR38, R154.reuse ;  /* 0x000000009a2672ca */ /* 0x040fe200000e0000 */
[----:B------:R-:W-:-:S02]  /*6ce0*/  VIADD R156, R154, 0x100 ;  /* 0x000001009a9c7836 */ /* 0x000fc40000000000 */
[----:B------:R-:W-:Y:S01]  /*6cf0*/  FMUL R130, R130, R21 ;  /* 0x0000001582827220 */ /* 0x000fe20000400000 */
[----:B------:R-:W-:Y:S01]  /*6d00*/  @!P5 FMUL R24, R24, 0.5 ;  /* 0x3f0000001818d820 */ /* 0x000fe20000400000 */
[----:B------:R-:W3:Y:S01]  /*6d10*/  MUFU.EX2 R26, R26 ;  /* 0x0000001a001a7308 */ /* 0x000ee20000000800 */
[----:B-1----:R-:W-:Y:S01]  /*6d20*/  @!P4 FMUL R87, R87, R87 ;  /* 0x000000575757c220 */ /* 0x002fe20000400000 */
[----:B------:R-:W-:Y:S01]  /*6d30*/  FSETP.GEU.AND P4, PT, R29, -126, PT ;  /* 0xc2fc00001d00780b */ /* 0x000fe20003f8e000 */
[-C--:B------:R-:W-:Y:S01]  /*6d40*/  FMUL R131, R131, R21.reuse ;  /* 0x0000001583837220 */ /* 0x080fe20000400000 */
[----:B------:R-:W-:Y:S01]  /*6d50*/  R2UR UR42, R156 ;  /* 0x000000009c2a72ca */ /* 0x000fe200000e0000 */
[-C--:B------:R-:W-:Y:S01]  /*6d60*/  FMUL R134, R134, R21.reuse ;  /* 0x0000001586867220 */ /* 0x080fe20000400000 */
[----:B------:R-:W-:Y:S01]  /*6d70*/  FMUL R135, R135, R21 ;  /* 0x0000001587877220 */ /* 0x000fe20000400000 */
[----:B------:R-:W-:Y:S01]  /*6d80*/  @!P2 FMUL R28, R28, 0.5 ;  /* 0x3f0000001c1ca820 */ /* 0x000fe20000400000 */
[----:B------:R-:W1:Y:S01]  /*6d90*/  MUFU.EX2 R24, R24 ;  /* 0x0000001800187308 */ /* 0x000e620000000800 */
[----:B--2---:R-:W-:Y:S01]  /*6da0*/  @!P6 FMUL R85, R85, R85 ;  /* 0x000000555555e220 */ /* 0x004fe20000400000 */
[----:B------:R-:W-:Y:S01]  /*6db0*/  FSETP.GEU.AND P6, PT, R31, -126, PT ;  /* 0xc2fc00001f00780b */ /* 0x000fe20003fce000 */
[----:B------:R-:W-:-:S02]  /*6dc0*/  VIADD R22, R154, 0x200 ;  /* 0x000002009a167836 */ /* 0x000fc40000000000 */
[----:B------:R-:W-:Y:S01]  /*6dd0*/  FMUL R122, R122, R21 ;  /* 0x000000157a7a7220 */ /* 0x000fe20000400000 */
[-C--:B------:R-:W-:Y:S01]  /*6de0*/  FMUL R136, R136, R85.reuse ;  /* 0x0000005588887220 */ /* 0x080fe20000400000 */
[-C--:B------:R-:W-:Y:S01]  /*6df0*/  FMUL R137, R137, R85.reuse ;  /* 0x0000005589897220 */ /* 0x080fe20000400000 */
[----:B------:R-:W-:Y:S01]  /*6e00*/  @!P4 FMUL R29, R29, 0.5 ;  /* 0x3f0000001d1dc820 */ /* 0x000fe20000400000 */
[----:B------:R-:W2:Y:S01]  /*6e10*/  MUFU.EX2 R28, R28 ;  /* 0x0000001c001c7308 */ /* 0x000ea20000000800 */
[----:B---3--:R-:W-:Y:S01]  /*6e20*/  @!P3 FMUL R26, R26, R26 ;  /* 0x0000001a1a1ab220 */ /* 0x008fe20000400000 */
[----:B------:R-:W-:Y:S01]  /*6e30*/  FSETP.GEU.AND P3, PT, R25, -126, PT ;  /* 0xc2fc00001900780b */ /* 0x000fe20003f6e000 */
[-C--:B------:R-:W-:Y:S01]  /*6e40*/  FMUL R140, R140, R85.reuse ;  /* 0x000000558c8c7220 */ /* 0x080fe20000400000 */
[-C--:B------:R-:W-:Y:S01]  /*6e50*/  FMUL R141, R141, R85.reuse ;  /* 0x000000558d8d7220 */ /* 0x080fe20000400000 */
[----:B------:R-:W-:Y:S01]  /*6e60*/  FFMA R18, R21, R18, R26 ;  /* 0x0000001215127223 */ /* 0x000fe2000000001a */
[-C--:B------:R-:W-:Y:S01]  /*6e70*/  FMUL R128, R128, R85.reuse ;  /* 0x0000005580807220 */ /* 0x080fe20000400000 */
[----:B------:R-:W-:Y:S01]  /*6e80*/  @!P6 FMUL R31, R31, 0.5 ;  /* 0x3f0000001f1fe820 */ /* 0x000fe20000400000 */
[----:B------:R-:W3:Y:S01]  /*6e90*/  MUFU.EX2 R29, R29 ;  /* 0x0000001d001d7308 */ /* 0x000ee20000000800 */
[----:B-1----:R-:W-:Y:S01]  /*6ea0*/  @!P5 FMUL R24, R24, R24 ;  /* 0x000000181818d220 */ /* 0x002fe20000400000 */
[----:B------:R-:W-:Y:S01]  /*6eb0*/  FADD R18, R18, R27 ;  /* 0x0000001b12127221 */ /* 0x000fe20000000000 */
[-C--:B------:R-:W-:Y:S01]  /*6ec0*/  FMUL R129, R129, R85.reuse ;  /* 0x0000005581817220 */ /* 0x080fe20000400000 */
[-C--:B------:R-:W-:Y:S01]  /*6ed0*/  FMUL R132, R132, R85.reuse ;  /* 0x0000005584847220 */ /* 0x080fe20000400000 */
[----:B------:R-:W-:Y:S01]  /*6ee0*/  FFMA R14, R85, R14, R24 ;  /* 0x0000000e550e7223 */ /* 0x000fe20000000018 */
[-C--:B------:R-:W-:Y:S01]  /*6ef0*/  FMUL R133, R133, R85.reuse ;  /* 0x0000005585857220 */ /* 0x080fe20000400000 */
[----:B------:R-:W-:Y:S01]  /*6f00*/  @!P3 FMUL R25, R25, 0.5 ;  /* 0x3f0000001919b820 */ /* 0x000fe20000400000 */
[----:B------:R-:W1:Y:S01]  /*6f10*/  MUFU.EX2 R158, R31 ;  /* 0x0000001f009e7308 */ /* 0x000e620000000800 */
[----:B--2---:R-:W-:Y:S01]  /*6f20*/  @!P2 FMUL R28, R28, R28 ;  /* 0x0000001c1c1ca220 */ /* 0x004fe20000400000 */
[----:B------:R-:W-:Y:S01]  /*6f30*/  IMAD.MOV.U32 R23, RZ, RZ, -0x3ffffff0 ;  /* 0xc0000010ff177424 */ /* 0x000fe200078e00ff */
[----:B------:R-:W-:Y:S01]  /*6f40*/  R2UR UR46, R22 ;  /* 0x00000000162e72ca */ /* 0x000fe200000e0000 */
[-C--:B------:R-:W-:Y:S01]  /*6f50*/  FMUL R120, R120, R85.reuse ;  /* 0x0000005578787220 */ /* 0x080fe20000400000 */
[-C--:B------:R-:W-:Y:S01]  /*6f60*/  FMUL R121, R121, R85.reuse ;  /* 0x0000005579797220 */ /* 0x080fe20000400000 */
[----:B------:R-:W-:Y:S01]  /*6f70*/  FMUL R124, R124, R85 ;  /* 0x000000557c7c7220 */ /* 0x000fe20000400000 */
[----:B------:R-:W-:Y:S01]  /*6f80*/  R2UR UR47, R23 ;  /* 0x00000000172f72ca */ /* 0x000fe200000e0000 */
[----:B------:R2:W4:Y:S01]  /*6f90*/  MUFU.EX2 R155, R25 ;  /* 0x00000019009b7308 */ /* 0x0005220000000800 */
[----:B---3--:R-:W-:Y:S01]  /*6fa0*/  @!P4 FMUL R29, R29, R29 ;  /* 0x0000001d1d1dc220 */ /* 0x008fe20000400000 */
[----:B------:R-:W-:Y:S01]  /*6fb0*/  FMUL R125, R125, R85 ;  /* 0x000000557d7d7220 */ /* 0x000fe20000400000 */
[-C--:B------:R-:W-:Y:S01]  /*6fc0*/  FMUL R123, R123, R21.reuse ;  /* 0x000000157b7b7220 */ /* 0x080fe20000400000 */
[-C--:B------:R-:W-:Y:S01]  /*6fd0*/  FMUL R126, R126, R21.reuse ;  /* 0x000000157e7e7220 */ /* 0x080fe20000400000 */
[----:B------:R-:W-:Y:S01]  /*6fe0*/  FMUL R127, R127, R21 ;  /* 0x000000157f7f7220 */ /* 0x000fe20000400000 */
[----:B------:R-:W-:Y:S01]  /*6ff0*/  IADD3 R156, R154, 0x300, RZ ;  /* 0x000003009a9c7810 */ /* 0x000fe20007ffe0ff */
[-C--:B------:R-:W-:Y:S01]  /*7000*/  FMUL R112, R112, R85.reuse ;  /* 0x0000005570707220 */ /* 0x080fe20000400000 */
[----:B------:R-:W-:Y:S01]  /*7010*/  R2UR UR51, R157 ;  /* 0x000000009d3372ca */ /* 0x000fe200000e0000 */
[----:B-1----:R-:W-:Y:S01]  /*7020*/  @!P6 FMUL R158, R158, R158 ;  /* 0x0000009e9e9ee220 */ /* 0x002fe20000400000 */
[----:B--2---:R-:W-:Y:S01]  /*7030*/  F2FP.F16.F32.PACK_AB R25, R27, R26 ;  /* 0x0000001a1b19723e */ /* 0x004fe200000000ff */
[-C--:B------:R-:W-:Y:S01]  /*7040*/  FMUL R113, R113, R85.reuse ;  /* 0x0000005571717220 */ /* 0x080fe20000400000 */
[----:B------:R-:W-:Y:S01]  /*7050*/  F2FP.F16.F32.PACK_AB R26, R29, R28 ;  /* 0x0000001c1d1a723e */ /* 0x000fe200000000ff */
[----:B------:R-:W-:Y:S01]  /*7060*/  FMUL R116, R116, R85 ;  /* 0x0000005574747220 */ /* 0x000fe20000400000 */
[----:B------:R-:W-:Y:S01]  /*7070*/  F2FP.F16.F32.PACK_AB R27, R158, R87 ;  /* 0x000000579e1b723e */ /* 0x000fe200000000ff */
[----:B------:R-:W-:Y:S01]  /*7080*/  FMUL R117, R117, R85 ;  /* 0x0000005575757220 */ /* 0x000fe20000400000 */
[----:B------:R-:W-:Y:S01]  /*7090*/  R2UR UR50, R156 ;  /* 0x000000009c3272ca */ /* 0x000fe200000e0000 */
[----:B----4-:R-:W-:Y:S01]  /*70a0*/  @!P3 FMUL R155, R155, R155 ;  /* 0x0000009b9b9bb220 */ /* 0x010fe20000400000 */
[-C--:B------:R-:W-:Y:S01]  /*70b0*/  FMUL R114, R114, R21.reuse ;  /* 0x0000001572727220 */ /* 0x080fe20000400000 */
[-C--:B------:R-:W-:Y:S01]  /*70c0*/  FMUL R115, R115, R21.reuse ;  /* 0x0000001573737220 */ /* 0x080fe20000400000 */
[-C--:B------:R-:W-:Y:S01]  /*70d0*/  FMUL R118, R118, R21.reuse ;  /* 0x0000001576767220 */ /* 0x080fe20000400000 */
[----:B------:R-:W-:Y:S01]  /*70e0*/  FMUL R119, R119, R21 ;  /* 0x0000001577777220 */ /* 0x000fe20000400000 */
[----:B------:R-:W-:Y:S01]  /*70f0*/  F2FP.F16.F32.PACK_AB R24, R155, R24 ;  /* 0x000000189b18723e */ /* 0x000fe200000000ff */
[----:B------:R-:W-:Y:S01]  /*7100*/  VIADD R22, R154, 0x400 ;  /* 0x000004009a167836 */ /* 0x000fe20000000000 */
[----:B------:R-:W-:Y:S01]  /*7110*/  R2UR UR55, R23 ;  /* 0x00000000173772ca */ /* 0x000fe200000e0000 */
[-C--:B------:R-:W-:Y:S01]  /*7120*/  FMUL R104, R104, R85.reuse ;  /* 0x0000005568687220 */ /* 0x080fe20000400000 */
[----:B------:R-:W-:Y:S01]  /*7130*/  WARPGROUP.ARRIVE ;  /* 0x00000000000079c5 */ /* 0x000fe20000000000 */
[-C--:B------:R-:W-:Y:S01]  /*7140*/  FMUL R105, R105, R85.reuse ;  /* 0x0000005569697220 */ /* 0x080fe20000400000 */
[----:B------:R-:W-:Y:S01]  /*7150*/  R2UR UR54, R22 ;  /* 0x00000000163672ca */ /* 0x000fe200000e0000 */
[-C--:B------:R-:W-:Y:S01]  /*7160*/  FMUL R108, R108, R85.reuse ;  /* 0x000000556c6c7220 */ /* 0x080fe20000400000 */
[----:B------:R-:W-:Y:S01]  /*7170*/  FMUL R109, R109, R85 ;  /* 0x000000556d6d7220 */ /* 0x000fe20000400000 */
[-C--:B------:R-:W-:Y:S01]  /*7180*/  FMUL R106, R106, R21.reuse ;  /* 0x000000156a6a7220 */ /* 0x080fe20000400000 */
[----:B------:R-:W-:Y:S01]  /*7190*/  HGMMA.64x16x16.F32 R136, R24, gdesc[UR36].tnspB, R136, gsb0 ;  /* 0x4020002418887df0 */ /* 0x000fe20008000888 */
[-C--:B------:R-:W-:Y:S01]  /*71a0*/  FMUL R107, R107, R21.reuse ;  /* 0x000000156b6b7220 */ /* 0x080fe20000400000 */
[-C--:B------:R-:W-:Y:S01]  /*71b0*/  FMUL R110, R110, R21.reuse ;  /* 0x000000156e6e7220 */ /* 0x080fe20000400000 */
[----:B------:R-:W-:Y:S01]  /*71c0*/  FMUL R111, R111, R21 ;  /* 0x000000156f6f7220 */ /* 0x000fe20000400000 */
[----:B------:R-:W-:Y:S01]  /*71d0*/  IADD3 R156, R154, 0x500, RZ ;  /* 0x000005009a9c7810 */ /* 0x000fe20007ffe0ff */
[-C--:B------:R-:W-:Y:S01]  /*71e0*/  FMUL R96, R96, R85.reuse ;  /* 0x0000005560607220 */ /* 0x080fe20000400000 */
[----:B------:R-:W-:Y:S01]  /*71f0*/  R2UR UR59, R157 ;  /* 0x000000009d3b72ca */ /* 0x000fe200000e0000 */
[-C--:B------:R-:W-:Y:S01]  /*7200*/  FMUL R97, R97, R85.reuse ;  /* 0x0000005561617220 */ /* 0x080fe20000400000 */
[----:B------:R-:W-:Y:S01]  /*7210*/  R2UR UR58, R156 ;  /* 0x000000009c3a72ca */ /* 0x000fe200000e0000 */
[-C--:B------:R-:W-:Y:S01]  /*7220*/  FMUL R100, R100, R85.reuse ;  /* 0x0000005564647220 */ /* 0x080fe20000400000 */
[----:B------:R-:W-:Y:S01]  /*7230*/  FMUL R101, R101, R85 ;  /* 0x0000005565657220 */ /* 0x000fe20000400000 */
[-C--:B------:R-:W-:Y:S01]  /*7240*/  FMUL R98, R98, R21.reuse ;  /* 0x0000001562627220 */ /* 0x080fe20000400000 */
[-C--:B------:R-:W-:Y:S01]  /*7250*/  FMUL R99, R99, R21.reuse ;  /* 0x0000001563637220 */ /* 0x080fe20000400000 */
[-C--:B------:R-:W-:Y:S01]  /*7260*/  FMUL R102, R102, R21.reuse ;  /* 0x0000001566667220 */ /* 0x080fe20000400000 */
[----:B------:R-:W-:Y:S01]  /*7270*/  FMUL R103, R103, R21 ;  /* 0x0000001567677220 */ /* 0x000fe20000400000 */
[----:B------:R-:W-:Y:S01]  /*7280*/  FSETP.GEU.AND P6, PT, R32, -126, PT ;  /* 0xc2fc00002000780b */ /* 0x000fe20003fce000 */
[----:B------:R-:W-:Y:S01]  /*7290*/  VIADD R22, R154, 0x600 ;  /* 0x000006009a167836 */ /* 0x000fe20000000000 */
[----:B------:R-:W-:Y:S01]  /*72a0*/  FSETP.GEU.AND P5, PT, R33, -126, PT ;  /* 0xc2fc00002100780b */ /* 0x000fe20003fae000 */
[-C--:B------:R-:W-:Y:S01]  /*72b0*/  FMUL R88, R88, R85.reuse ;  /* 0x0000005558587220 */ /* 0x080fe20000400000 */
[----:B------:R-:W-:Y:S01]  /*72c0*/  FSETP.GEU.AND P3, PT, R34, -126, PT ;  /* 0xc2fc00002200780b */ /* 0x000fe20003f6e000 */
[-C--:B------:R-:W-:Y:S01]  /*72d0*/  FMUL R89, R89, R85.reuse ;  /* 0x0000005559597220 */ /* 0x080fe20000400000 */
[----:B------:R-:W-:Y:S01]  /*72e0*/  R2UR UR34, R22 ;  /* 0x00000000162272ca */ /* 0x000fe200000e0000 */
[-C--:B------:R-:W-:Y:S01]  /*72f0*/  FMUL R92, R92, R85.reuse ;  /* 0x000000555c5c7220 */ /* 0x080fe20000400000 */
[----:B------:R-:W-:Y:S01]  /*7300*/  R2UR UR35, R23 ;  /* 0x00000000172372ca */ /* 0x000fe200000e0000 */
[----:B------:R-:W-:Y:S01]  /*7310*/  FMUL R93, R93, R85 ;  /* 0x000000555d5d7220 */ /* 0x000fe20000400000 */
[-C--:B------:R-:W-:Y:S01]  /*7320*/  FMUL R90, R90, R21.reuse ;  /* 0x000000155a5a7220 */ /* 0x080fe20000400000 */
[-C--:B------:R-:W-:Y:S01]  /*7330*/  FMUL R91, R91, R21.reuse ;  /* 0x000000155b5b7220 */ /* 0x080fe20000400000 */
[-C--:B------:R-:W-:Y:S01]  /*7340*/  FMUL R94, R94, R21.reuse ;  /* 0x000000155e5e7220 */ /* 0x080fe20000400000 */
[----:B------:R-:W-:Y:S01]  /*7350*/  @!P6 FMUL R32, R32, 0.5 ;  /* 0x3f0000002020e820 */ /* 0x000fe20000400000 */
[----:B------:R-:W-:Y:S01]  /*7360*/  FMUL R95, R95, R21 ;  /* 0x000000155f5f7220 */ /* 0x000fe20000400000 */
[----:B------:R-:W-:Y:S01]  /*7370*/  @!P5 FMUL R33, R33, 0.5 ;  /* 0x3f0000002121d820 */ /* 0x000fe20000400000 */
[----:B------:R-:W-:-:S02]  /*7380*/  VIADD R22, R154, 0x120 ;  /* 0x000001209a167836 */ /* 0x000fc40000000000 */
[----:B------:R-:W-:Y:S01]  /*7390*/  @!P3 FMUL R34, R34, 0.5 ;  /* 0x3f0000002222b820 */ /* 0x000fe20000400000 */
[----:B------:R-:W-:Y:S01]  /*73a0*/  FSETP.GEU.AND P4, PT, R36, -126, PT ;  /* 0xc2fc00002400780b */ /* 0x000fe20003f8e000 */
[----:B------:R-:W1:Y:S01]  /*73b0*/  MUFU.EX2 R32, R32 ;  /* 0x0000002000207308 */ /* 0x000e620000000800 */
[----:B------:R-:W-:Y:S02]  /*73c0*/  FSETP.GEU.AND P2, PT, R35, -126, PT ;  /* 0xc2fc00002300780b */ /* 0x000fe40003f4e000 */
[----:B------:R-:W-:Y:S01]  /*73d0*/  R2UR UR26, R22 ;  /* 0x00000000161a72ca */ /* 0x000fe200000e0000 */
[----:B------:R-:W-:Y:S01]  /*73e0*/  VIADD R22, R154, 0x320 ;  /* 0x000003209a167836 */ /* 0x000fe20000000000 */
[C---:B------:R-:W-:Y:S02]  /*73f0*/  R2UR UR27, R23.reuse ;  /* 0x00000000171b72ca */ /* 0x040fe400000e0000 */
[----:B------:R-:W-:Y:S01]  /*7400*/  R2UR UR7, R23 ;  /* 0x00000000170772ca */ /* 0x000fe200000e0000 */
[----:B------:R-:W-:-:S02]  /*7410*/  WARPGROUP.DEPBAR.LE gsb0, 0x0 ;  /* 0x00008000000079c5 */ /* 0x000fc40000010000 */
[----:B------:R-:W-:Y:S01]  /*7420*/  WARPGROUP.ARRIVE ;  /* 0x00000000000079c5 */ /* 0x000fe20000000000 */
[----:B------:R-:W2:Y:S01]  /*7430*/  MUFU.EX2 R33, R33 ;  /* 0x0000002100217308 */ /* 0x000ea20000000800 */
[----:B------:R-:W-:Y:S01]  /*7440*/  R2UR UR6, R22 ;  /* 0x00000000160672ca */ /* 0x000fe200000e0000 */
[----:B------:R-:W-:Y:S01]  /*7450*/  @!P4 FMUL R36, R36, 0.5 ;  /* 0x3f0000002424c820 */ /* 0x000fe20000400000 */
[----:B------:R-:W-:Y:S01]  /*7460*/  IADD3 R22, R154, 0x520, RZ ;  /* 0x000005209a167810 */ /* 0x000fe20007ffe0ff */
[----:B------:R-:W-:Y:S01]  /*7470*/  @!P2 FMUL R35, R35, 0.5 ;  /* 0x3f0000002323a820 */ /* 0x000fe20000400000 */
[----:B------:R-:W-:Y:S01]  /*7480*/  HGMMA.64x16x16.F32 R128, R24, gdesc[UR40].tnspB, R128, gsb0 ;  /* 0x4020002818807df0 */ /* 0x000fe20008000880 */
[----:B-1----:R-:W-:Y:S01]  /*7490*/  @!P6 FMUL R32, R32, R32 ;  /* 0x000000202020e220 */ /* 0x002fe20000400000 */
[----:B------:R-:W-:Y:S01]  /*74a0*/  FSETP.GEU.AND P6, PT, R37, -126, PT ;  /* 0xc2fc00002500780b */ /* 0x000fe20003fce000 */
[----:B------:R-:W1:Y:S01]  /*74b0*/  MUFU.EX2 R34, R34 ;  /* 0x0000002200227308 */ /* 0x000e620000000800 */
[----:B------:R-:W-:Y:S01]  /*74c0*/  R2UR UR18, R22 ;  /* 0x00000000161272ca */ /* 0x000fe200000e0000 */
[----:B------:R-:W-:Y:S01]  /*74d0*/  VIADD R22, R154, 0x140 ;  /* 0x000001409a167836 */ /* 0x000fe20000000000 */
[----:B------:R-:W-:-:S02]  /*74e0*/  R2UR UR19, R23 ;  /* 0x00000000171372ca */ /* 0x000fc400000e0000 */
[C---:B------:R-:W-:Y:S02]  /*74f0*/  R2UR UR29, R23.reuse ;  /* 0x00000000171d72ca */ /* 0x040fe400000e0000 */
[----:B------:R-:W-:Y:S01]  /*7500*/  R2UR UR37, R23 ;  /* 0x00000000172572ca */ /* 0x000fe200000e0000 */
[----:B------:R-:W-:Y:S01]  /*7510*/  FADD R23, R14, R155 ;  /* 0x0000009b0e177221 */ /* 0x000fe20000000000 */
[----:B--2---:R-:W-:Y:S01]  /*7520*/  @!P5 FMUL R33, R33, R33 ;  /* 0x000000212121d220 */ /* 0x004fe20000400000 */
[----:B------:R-:W-:Y:S01]  /*7530*/  FSETP.GEU.AND P5, PT, R38, -126, PT ;  /* 0xc2fc00002600780b */ /* 0x000fe20003fae000 */
[----:B------:R-:W2:Y:S01]  /*7540*/  MUFU.EX2 R36, R36 ;  /* 0x0000002400247308 */ /* 0x000ea20000000800 */
[----:B------:R-:W-:Y:S01]  /*7550*/  R2UR UR28, R22 ;  /* 0x00000000161c72ca */ /* 0x000fe200000e0000 */
[----:B------:R-:W-:Y:S02]  /*7560*/  VIADD R22, R154, 0x340 ;  /* 0x000003409a167836 */ /* 0x000fe40000000000 */
[----:B------:R-:W-:Y:S01]  /*7570*/  @!P6 FMUL R37, R37, 0.5 ;  /* 0x3f0000002525e820 */ /* 0x000fe20000400000 */
[----:B------:R-:W-:Y:S01]  /*7580*/  FADD R14, R23, R28 ;  /* 0x0000001c170e7221 */ /* 0x000fe20000000000 */
[----:B------:R-:W-:Y:S01]  /*7590*/  MOV R23, 0xc0000010 ;  /* 0xc000001000177802 */ /* 0x000fe20000000f00 */
[----:B-1----:R-:W-:Y:S01]  /*75a0*/  @!P3 FMUL R34, R34, R34 ;  /* 0x000000222222b220 */ /* 0x002fe20000400000 */
[----:B------:R-:W-:Y:S01]  /*75b0*/  FSETP.GEU.AND P3, PT, R39, -126, PT ;  /* 0xc2fc00002700780b */ /* 0x000fe20003f6e000 */
[----:B------:R-:W1:Y:S01]  /*75c0*/  MUFU.EX2 R35, R35 ;  /* 0x0000002300237308 */ /* 0x000e620000000800 */
[----:B------:R-:W-:Y:S01]  /*75d0*/  R2UR UR36, R22 ;  /* 0x00000000162472ca */ /* 0x000fe200000e0000 */
[C---:B------:R-:W-:Y:S01]  /*75e0*/  VIADD R28, R154.reuse, 0x540 ;  /* 0x000005409a1c7836 */ /* 0x040fe20000000000 */
[----:B------:R-:W-:Y:S01]  /*75f0*/  IADD3 R22, R154, 0x440, RZ ;  /* 0x000004409a167810 */ /* 0x000fe20007ffe0ff */
[----:B------:R-:W-:Y:S01]  /*7600*/  @!P5 FMUL R38, R38, 0.5 ;  /* 0x3f0000002626d820 */ /* 0x000fe20000400000 */
[----:B------:R-:W-:-:S02]  /*7610*/  R2UR UR41, R23 ;  /* 0x00000000172972ca */ /* 0x000fc400000e0000 */
[----:B------:R-:W-:Y:S01]  /*7620*/  MOV R23, 0xc0000010 ;  /* 0xc000001000177802 */ /* 0x000fe20000000f00 */
[----:B------:R-:W3:Y:S01]  /*7630*/  MUFU.EX2 R37, R37 ;  /* 0x0000002500257308 */ /* 0x000ee20000000800 */
[----:B------:R-:W-:Y:S01]  /*7640*/  MOV R31, 0xc0000010 ;  /* 0xc0000010001f7802 */ /* 0x000fe20000000f00 */
[----:B--2---:R-:W-:Y:S01]  /*7650*/  @!P4 FMUL R36, R36, R36 ;  /* 0x000000242424c220 */ /* 0x004fe20000400000 */
[----:B------:R-:W-:Y:S01]  /*7660*/  R2UR UR40, R22 ;  /* 0x00000000162872ca */ /* 0x000fe200000e0000 */
[----:B------:R-:W-:Y:S01]  /*7670*/  @!P3 FMUL R39, R39, 0.5 ;  /* 0x3f0000002727b820 */ /* 0x000fe20000400000 */
[----:B------:R-:W-:Y:S01]  /*7680*/  VIADD R22, R154, 0x640 ;  /* 0x000006409a167836 */ /* 0x000fe20000000000 */
[----:B------:R-:W-:Y:S02]  /*7690*/  R2UR UR21, R23 ;  /* 0x00000000171572ca */ /* 0x000fe400000e0000 */
[----:B------:R-:W2:Y:S01]  /*76a0*/  MUFU.EX2 R38, R38 ;  /* 0x0000002600267308 */ /* 0x000ea20000000800 */
[----:B------:R-:W-:Y:S01]  /*76b0*/  MOV R23, 0xc0000010 ;  /* 0xc000001000177802 */ /* 0x000fe20000000f00 */
[----:B-1----:R-:W-:Y:S01]  /*76c0*/  @!P2 FMUL R35, R35, R35 ;  /* 0x000000232323a220 */ /* 0x002fe20000400000 */
[----:B------:R-:W-:Y:S01]  /*76d0*/  R2UR UR23, R31 ;  /* 0x000000001f1772ca */ /* 0x000fe200000e0000 */
[----:B------:R-:W-:-:S02]  /*76e0*/  WARPGROUP.DEPBAR.LE gsb0, 0x0 ;  /* 0x00008000000079c5 */ /* 0x000fc40000010000 */
[----:B------:R-:W-:Y:S01]  /*76f0*/  WARPGROUP.ARRIVE ;  /* 0x00000000000079c5 */ /* 0x000fe20000000000 */
[C---:B------:R-:W-:Y:S01]  /*7700*/  R2UR UR11, R31.reuse ;  /* 0x000000001f0b72ca */ /* 0x040fe200000e0000 */
[----:B------:R-:W1:Y:S01]  /*7710*/  MUFU.EX2 R39, R39 ;  /* 0x0000002700277308 */ /* 0x000e620000000800 */
[----:B------:R-:W-:Y:S01]  /*7720*/  R2UR UR15, R31 ;  /* 0x000000001f0f72ca */ /* 0x000fe200000e0000 */
[----:B---3--:R-:W-:Y:S01]  /*7730*/  @!P6 FMUL R37, R37, R37 ;  /* 0x000000252525e220 */ /* 0x008fe20000400000 */
[----:B------:R-:W-:Y:S01]  /*7740*/  R2UR UR33, R31 ;  /* 0x000000001f2172ca */ /* 0x000fe200000e0000 */
[----:B------:R-:W-:Y:S01]  /*7750*/  HGMMA.64x16x16.F32 R120, R24, gdesc[UR44].tnspB, R120, gsb0 ;  /* 0x4020002c18787df0 */ /* 0x000fe20008000878 */
[----:B------:R-:W-:Y:S01]  /*7760*/  FADD R31, R18, R87 ;  /* 0x00000057121f7221 */ /* 0x000fe20000000000 */
[----:B------:R-:W-:Y:S01]  /*7770*/  FADD R87, R14, R29 ;  /* 0x0000001d0e577221 */ /* 0x000fe20000000000 */
[----:B------:R-:W-:Y:S01]  /*7780*/  R2UR UR20, R22 ;  /* 0x00000000161472ca */ /* 0x000fe200000e0000 */
[----:B------:R-:W-:Y:S01]  /*7790*/  VIADD R22, R154, 0x160 ;  /* 0x000001609a167836 */ /* 0x000fe20000000000 */
[----:B------:R-:W-:Y:S01]  /*77a0*/  R2UR UR9, R23 ;  /* 0x00000000170972ca */ /* 0x000fe200000e0000 */
[----:B------:R-:W-:-:S02]  /*77b0*/  IMAD.MOV.U32 R23, RZ, RZ, -0x3ffffff0 ;  /* 0xc0000010ff177424 */ /* 0x000fc400078e00ff */
[----:B------:R-:W-:Y:S01]  /*77c0*/  FADD R31, R31, R158 ;  /* 0x0000009e1f1f7221 */ /* 0x000fe20000000000 */
[----:B------:R-:W-:Y:S01]  /*77d0*/  IADD3 R156, R154, 0x20, RZ ;  /* 0x000000209a9c7810 */ /* 0x000fe20007ffe0ff */
[----:B--2---:R-:W-:Y:S01]  /*77e0*/  @!P5 FMUL R38, R38, R38 ;  /* 0x000000262626d220 */ /* 0x004fe20000400000 */
[----:B------:R-:W-:Y:S01]  /*77f0*/  R2UR UR8, R22 ;  /* 0x00000000160872ca */ /* 0x000fe200000e0000 */
[----:B------:R-:W-:Y:S01]  /*7800*/  UMOV UR46, UR28 ;  /* 0x0000001c002e7c82 */ /* 0x000fe20008000000 */
[----:B------:R-:W-:Y:S01]  /*7810*/  IADD3 R22, R154, 0x360, RZ ;  /* 0x000003609a167810 */ /* 0x000fe20007ffe0ff */
[----:B-1----:R-:W-:Y:S01]  /*7820*/  @!P3 FMUL R39, R39, R39 ;  /* 0x000000272727b220 */ /* 0x002fe20000400000 */
[----:B------:R-:W-:Y:S01]  /*7830*/  R2UR UR30, R156 ;  /* 0x000000009c1e72ca */ /* 0x000fe200000e0000 */
[----:B------:R-:W-:Y:S01]  /*7840*/  UMOV UR47, UR29 ;  /* 0x0000001d002f7c82 */ /* 0x000fe20008000000 */
[----:B------:R-:W-:Y:S02]  /*7850*/  R2UR UR31, R157 ;  /* 0x000000009d1f72ca */ /* 0x000fe400000e0000 */
[----:B------:R-:W-:-:S02]  /*7860*/  IADD3 R30, R154, 0x220, RZ ;  /* 0x000002209a1e7810 */ /* 0x000fc40007ffe0ff */
[----:B------:R-:W-:Y:S02]  /*7870*/  FSETP.GEU.AND P2, PT, R40, -126, PT ;  /* 0xc2fc00002800780b */ /* 0x000fe40003f4e000 */
[----:B------:R-:W-:Y:S01]  /*7880*/  R2UR UR22, R30 ;  /* 0x000000001e1672ca */ /* 0x000fe200000e0000 */
[----:B------:R-:W-:Y:S01]  /*7890*/  VIADD R30, R154, 0x420 ;  /* 0x000004209a1e7836 */ /* 0x000fe20000000000 */
[----:B------:R-:W-:Y:S02]  /*78a0*/  FSETP.GEU.AND P4, PT, R41, -126, PT ;  /* 0xc2fc00002900780b */ /* 0x000fe40003f8e000 */
[----:B------:R-:W-:Y:S02]  /*78b0*/  FSETP.GEU.AND P6, PT, R42, -126, PT ;  /* 0xc2fc00002a00780b */ /* 0x000fe40003fce000 */
[----:B------:R-:W-:Y:S01]  /*78c0*/  R2UR UR10, R30 ;  /* 0x000000001e0a72ca */ /* 0x000fe200000e0000 */
[----:B------:R-:W-:Y:S01]  /*78d0*/  VIADD R30, R154, 0x620 ;  /* 0x000006209a1e7836 */ /* 0x000fe20000000000 */
[----:B------:R-:W-:-:S02]  /*78e0*/  FSETP.GEU.AND P3, PT, R44, -126, PT ;  /* 0xc2fc00002c00780b */ /* 0x000fc40003f6e000 */
[----:B------:R-:W-:Y:S01]  /*78f0*/  FSETP.GEU.AND P5, PT, R43, -126, PT ;  /* 0xc2fc00002b00780b */ /* 0x000fe20003fae000 */
[----:B------:R-:W-:Y:S01]  /*7900*/  @!P2 FMUL R40, R40, 0.5 ;  /* 0x3f0000002828a820 */ /* 0x000fe20000400000 */
[----:B------:R-:W-:Y:S02]  /*7910*/  R2UR UR14, R30 ;  /* 0x000000001e0e72ca */ /* 0x000fe400000e0000 */
[C---:B------:R-:W-:Y:S01]  /*7920*/  IADD3 R30, R154.reuse, 0x240, RZ ;  /* 0x000002409a1e7810 */ /* 0x040fe20007ffe0ff */
[----:B------:R-:W-:Y:S01]  /*7930*/  @!P4 FMUL R41, R41, 0.5 ;  /* 0x3f0000002929c820 */ /* 0x000fe20000400000 */
[----:B------:R-:W-:Y:S01]  /*7940*/  IADD3 R156, R154, 0x40, RZ ;  /* 0x000000409a9c7810 */ /* 0x000fe20007ffe0ff */
[----:B------:R-:W-:Y:S01]  /*7950*/  @!P6 FMUL R42, R42, 0.5 ;  /* 0x3f0000002a2ae820 */ /* 0x000fe20000400000 */
[----:B------:R-:W1:Y:S01]  /*7960*/  MUFU.EX2 R40, R40 ;  /* 0x0000002800287308 */ /* 0x000e620000000800 */
[----:B------:R-:W-:Y:S01]  /*7970*/  R2UR UR32, R30 ;  /* 0x000000001e2072ca */ /* 0x000fe200000e0000 */
[----:B------:R-:W-:-:S02]  /*7980*/  WARPGROUP.DEPBAR.LE gsb0, 0x0 ;  /* 0x00008000000079c5 */ /* 0x000fc40000010000 */
[----:B------:R-:W-:Y:S01]  /*7990*/  WARPGROUP.ARRIVE ;  /* 0x00000000000079c5 */ /* 0x000fe20000000000 */
[----:B------:R-:W-:Y:S01]  /*79a0*/  @!P3 FMUL R44, R44, 0.5 ;  /* 0x3f0000002c2cb820 */ /* 0x000fe20000400000 */
[----:B------:R-:W-:Y:S01]  /*79b0*/  @!P5 FMUL R43, R43, 0.5 ;  /* 0x3f0000002b2bd820 */ /* 0x000fe20000400000 */
[----:B------:R-:W-:Y:S01]  /*79c0*/  R2UR UR24, R156 ;  /* 0x000000009c1872ca */ /* 0x000fe200000e0000 */
[----:B------:R-:W2:Y:S01]  /*79d0*/  MUFU.EX2 R41, R41 ;  /* 0x0000002900297308 */ /* 0x000ea20000000800 */
[----:B------:R-:W-:Y:S01]  /*79e0*/  R2UR UR25, R157 ;  /* 0x000000009d1972ca */ /* 0x000fe200000e0000 */
[----:B------:R-:W-:Y:S01]  /*79f0*/  HGMMA.64x16x16.F32 R112, R24, gdesc[UR48].tnspB, R112, gsb0 ;  /* 0x4020003018707df0 */ /* 0x000fe20008000870 */
[----:B------:R-:W-:Y:S01]  /*7a00*/  UMOV UR51, UR33 ;  /* 0x0000002100337c82 */ /* 0x000fe20008000000 */
[----:B------:R-:W-:Y:S02]  /*7a10*/  MOV R29, 0xc0000010 ;  /* 0xc0000010001d7802 */ /* 0x000fe40000000f00 */
[----:B------:R-:W-:Y:S01]  /*7a20*/  UMOV UR50, UR32 ;  /* 0x0000002000327c82 */ /* 0x000fe20008000000 */
[----:B------:R-:W-:Y:S01]  /*7a30*/  R2UR UR16, R28 ;  /* 0x000000001c1072ca */ /* 0x000fe200000e0000 */
[----:B------:R-:W3:Y:S01]  /*7a40*/  MUFU.EX2 R42, R42 ;  /* 0x0000002a002a7308 */ /* 0x000ee20000000800 */
[----:B-1----:R-:W-:Y:S01]  /*7a50*/  @!P2 FMUL R40, R40, R40 ;  /* 0x000000282828a220 */ /* 0x002fe20000400000 */
[----:B------:R-:W-:Y:S01]  /*7a60*/  FSETP.GEU.AND P2, PT, R45, -126, PT ;  /* 0xc2fc00002d00780b */ /* 0x000fe20003f4e000 */
[----:B------:R-:W-:Y:S01]  /*7a70*/  VIADD R28, R154, 0x60 ;  /* 0x000000609a1c7836 */ /* 0x000fe20000000000 */
[----:B------:R-:W-:Y:S01]  /*7a80*/  UMOV UR42, UR24 ;  /* 0x00000018002a7c82 */ /* 0x000fe20008000000 */
[----:B------:R-:W-:Y:S01]  /*7a90*/  R2UR UR17, R29 ;  /* 0x000000001d1172ca */ /* 0x000fe200000e0000 */
[----:B------:R-:W-:Y:S01]  /*7aa0*/  UMOV UR43, UR25 ;  /* 0x00000019002b7c82 */ /* 0x000fe20008000000 */
[----:B------:R-:W-:Y:S01]  /*7ab0*/  MOV R29, 0xc0000010 ;  /* 0xc0000010001d7802 */ /* 0x000fe20000000f00 */
[----:B------:R-:W1:Y:S01]  /*7ac0*/  MUFU.EX2 R44, R44 ;  /* 0x0000002c002c7308 */ /* 0x000e620000000800 */
[----:B--2---:R-:W-:Y:S01]  /*7ad0*/  @!P4 FMUL R41, R41, R41 ;  /* 0x000000292929c220 */ /* 0x004fe20000400000 */
[----:B------:R-:W-:-:S02]  /*7ae0*/  FSETP.GEU.AND P4, PT, R46, -126, PT ;  /* 0xc2fc00002e00780b */ /* 0x000fc40003f8e000 */
[----:B------:R-:W-:Y:S01]  /*7af0*/  R2UR UR12, R28 ;  /* 0x000000001c0c72ca */ /* 0x000fe200000e0000 */
[----:B------:R-:W-:Y:S01]  /*7b00*/  VIADD R28, R154, 0x260 ;  /* 0x000002609a1c7836 */ /* 0x000fe20000000000 */
[----:B------:R-:W-:Y:S01]  /*7b10*/  R2UR UR13, R29 ;  /* 0x000000001d0d72ca */ /* 0x000fe200000e0000 */
[----:B------:R-:W-:Y:S01]  /*7b20*/  @!P2 FMUL R45, R45, 0.5 ;  /* 0x3f0000002d2da820 */ /* 0x000fe20000400000 */
[----:B------:R-:W2:Y:S01]  /*7b30*/  MUFU.EX2 R43, R43 ;  /* 0x0000002b002b7308 */ /* 0x000ea20000000800 */
[----:B---3--:R-:W-:Y:S01]  /*7b40*/  @!P6 FMUL R42, R42, R42 ;  /* 0x0000002a2a2ae220 */ /* 0x008fe20000400000 */
[----:B------:R-:W-:Y:S01]  /*7b50*/  FSETP.GEU.AND P6, PT, R47, -126, PT ;  /* 0xc2fc00002f00780b */ /* 0x000fe20003fce000 */
[----:B------:R-:W-:Y:S01]  /*7b60*/  IMAD.MOV.U32 R29, RZ, RZ, -0x3ffffff0 ;  /* 0xc0000010ff1d7424 */ /* 0x000fe200078e00ff */
[----:B------:R-:W-:Y:S02]  /*7b70*/  R2UR UR38, R28 ;  /* 0x000000001c2672ca */ /* 0x000fe400000e0000 */
[----:B------:R-:W-:Y:S01]  /*7b80*/  MOV R14, UR53 ;  /* 0x00000035000e7c02 */ /* 0x000fe20008000f00 */
[----:B------:R-:W-:Y:S01]  /*7b90*/  @!P4 FMUL R46, R46, 0.5 ;  /* 0x3f0000002e2ec820 */ /* 0x000fe20000400000 */
[----:B------:R-:W3:Y:S01]  /*7ba0*/  MUFU.EX2 R45, R45 ;  /* 0x0000002d002d7308 */ /* 0x000ee20000000800 */
[----:B-1----:R-:W-:Y:S01]  /*7bb0*/  @!P3 FMUL R44, R44, R44 ;  /* 0x0000002c2c2cb220 */ /* 0x002fe20000400000 */
[----:B------:R-:W-:-:S02]  /*7bc0*/  FSETP.GEU.AND P3, PT, R49, -126, PT ;  /* 0xc2fc00003100780b */ /* 0x000fc40003f6e000 */
[----:B------:R-:W-:Y:S02]  /*7bd0*/  R2UR UR39, R29 ;  /* 0x000000001d2772ca */ /* 0x000fe400000e0000 */
[----:B------:R-:W-:Y:S01]  /*7be0*/  R2UR UR53, R14 ;  /* 0x000000000e3572ca */ /* 0x000fe200000e0000 */
[----:B------:R-:W-:Y:S01]  /*7bf0*/  @!P6 FMUL R47, R47, 0.5 ;  /* 0x3f0000002f2fe820 */ /* 0x000fe20000400000 */
[----:B------:R-:W1:Y:S01]  /*7c00*/  MUFU.EX2 R46, R46 ;  /* 0x0000002e002e7308 */ /* 0x000e620000000800 */
[----:B--2---:R-:W-:Y:S01]  /*7c10*/  @!P5 FMUL R43, R43, R43 ;  /* 0x0000002b2b2bd220 */ /* 0x004fe20000400000 */
[----:B------:R-:W-:Y:S01]  /*7c20*/  MOV R29, UR38 ;  /* 0x00000026001d7c02 */ /* 0x000fe20008000f00 */
[----:B------:R-:W-:Y:S01]  /*7c30*/  UMOV UR38, UR16 ;  /* 0x0000001000267c82 */ /* 0x000fe20008000000 */
[----:B------:R-:W-:Y:S02]  /*7c40*/  WARPGROUP.DEPBAR.LE gsb0, 0x0 ;  /* 0x00008000000079c5 */ /* 0x000fe40000010000 */
[----:B------:R-:W-:Y:S01]  /*7c50*/  WARPGROUP.ARRIVE ;  /* 0x00000000000079c5 */ /* 0x000fe20000000000 */
[----:B------:R-:W-:Y:S01]  /*7c60*/  @!P3 FMUL R49, R49, 0.5 ;  /* 0x3f0000003131b820 */ /* 0x000fe20000400000 */
[----:B------:R-:W2:Y:S01]  /*7c70*/  MUFU.EX2 R47, R47 ;  /* 0x0000002f002f7308 */ /* 0x000ea20000000800 */
[----:B---3--:R-:W-:Y:S01]  /*7c80*/  @!P2 FMUL R45, R45, R45 ;  /* 0x0000002d2d2da220 */ /* 0x008fe20000400000 */
[----:B------:R-:W-:Y:S01]  /*7c90*/  MOV R28, UR39 ;  /* 0x00000027001c7c02 */ /* 0x000fe20008000f00 */
[----:B------:R-:W-:Y:S01]  /*7ca0*/  UMOV UR39, UR17 ;  /* 0x0000001100277c82 */ /* 0x000fe20008000000 */
[----:B------:R-:W-:Y:S01]  /*7cb0*/  HGMMA.64x16x16.F32 R104, R24, gdesc[UR52].tnspB, R104, gsb0 ;  /* 0x4020003418687df0 */ /* 0x000fe20008000868 */
[----:B------:R-:W-:Y:S01]  /*7cc0*/  UMOV UR54, UR36 ;  /* 0x0000002400367c82 */ /* 0x000fe20008000000 */
[----:B------:R-:W-:Y:S01]  /*7cd0*/  UMOV UR55, UR37 ;  /* 0x0000002500377c82 */ /* 0x000fe20008000000 */
[----:B------:R-:W-:Y:S01]  /*7ce0*/  FSETP.GEU.AND P5, PT, R48, -126, PT ;  /* 0xc2fc00003000780b */ /* 0x000fe20003fae000 */
[----:B------:R-:W3:Y:S01]  /*7cf0*/  MUFU.EX2 R85, R49 ;  /* 0x0000003100557308 */ /* 0x000ee20000000800 */
[----:B-1----:R-:W-:Y:S01]  /*7d00*/  @!P4 FMUL R46, R46, R46 ;  /* 0x0000002e2e2ec220 */ /* 0x002fe20000400000 */
[----:B------:R-:W-:-:S02]  /*7d10*/  FSETP.GEU.AND P2, PT, R50, -126, PT ;  /* 0xc2fc00003200780b */ /* 0x000fc40003f4e000 */
[----:B------:R-:W-:Y:S02]  /*7d20*/  FSETP.GEU.AND P4, PT, R51, -126, PT ;  /* 0xc2fc00003300780b */ /* 0x000fe40003f8e000 */
[----:B------:R-:W-:Y:S02]  /*7d30*/  MOV R18, UR52 ;  /* 0x0000003400127c02 */ /* 0x000fe40008000f00 */
[----:B------:R-:W-:Y:S01]  /*7d40*/  MOV R155, 0xc0000010 ;  /* 0xc0000010009b7802 */ /* 0x000fe20000000f00 */
[----:B--2---:R-:W-:Y:S01]  /*7d50*/  @!P6 FMUL R47, R47, R47 ;  /* 0x0000002f2f2fe220 */ /* 0x004fe20000400000 */
[----:B------:R-:W-:Y:S02]  /*7d60*/  FSETP.GEU.AND P6, PT, R52, -126, PT ;  /* 0xc2fc00003400780b */ /* 0x000fe40003fce000 */
[----:B------:R-:W-:Y:S01]  /*7d70*/  @!P5 FMUL R48, R48, 0.5 ;  /* 0x3f0000003030d820 */ /* 0x000fe20000400000 */
[----:B------:R-:W-:Y:S02]  /*7d80*/  R2UR UR52, R18 ;  /* 0x00000000123472ca */ /* 0x000fe400000e0000 */
[----:B------:R-:W-:Y:S01]  /*7d90*/  @!P2 FMUL R50, R50, 0.5 ;  /* 0x3f0000003232a820 */ /* 0x000fe20000400000 */
[----:B---3--:R-:W-:-:S02]  /*7da0*/  @!P3 FMUL R85, R85, R85 ;  /* 0x000000555555b220 */ /* 0x008fc40000400000 */
[----:B------:R-:W1:Y:S01]  /*7db0*/  MUFU.EX2 R48, R48 ;  /* 0x0000003000307308 */ /* 0x000e620000000800 */
[----:B------:R-:W-:Y:S01]  /*7dc0*/  FSETP.GEU.AND P3, PT, R54, -126, PT ;  /* 0xc2fc00003600780b */ /* 0x000fe20003f6e000 */
[----:B------:R-:W-:-:S03]  /*7dd0*/  @!P4 FMUL R51, R51, 0.5 ;  /* 0x3f0000003333c820 */ /* 0x000fc60000400000 */
[----:B------:R-:W-:-:S03]  /*7de0*/  @!P6 FMUL R52, R52, 0.5 ;  /* 0x3f0000003434e820 */ /* 0x000fc60000400000 */
[----:B------:R-:W2:Y:S06]  /*7df0*/  MUFU.EX2 R50, R50 ;  /* 0x0000003200327308 */ /* 0x000eac0000000800 */
[----:B------:R-:W-:Y:S02]  /*7e00*/  @!P3 FMUL R54, R54, 0.5 ;  /* 0x3f0000003636b820 */ /* 0x000fe40000400000 */
[----:B------:R-:W3:Y:S01]  /*7e10*/  MUFU.EX2 R51, R51 ;  /* 0x0000003300337308 */ /* 0x000ee20000000800 */
[----:B-1----:R-:W-:Y:S01]  /*7e20*/  @!P5 FMUL R48, R48, R48 ;  /* 0x000000303030d220 */ /* 0x002fe20000400000 */
[----:B------:R-:W-:Y:S01]  /*7e30*/  FSETP.GEU.AND P5, PT, R53, -126, PT ;  /* 0xc2fc00003500780b */ /* 0x000fe20003fae000 */
[----:B------:R-:W-:-:S02]  /*7e40*/  WARPGROUP.DEPBAR.LE gsb0, 0x0 ;  /* 0x00008000000079c5 */ /* 0x000fc40000010000 */
[----:B------:R-:W-:-:S03]  /*7e50*/  WARPGROUP.ARRIVE ;  /* 0x00000000000079c5 */ /* 0x000fc60000000000 */
[----:B------:R-:W1:Y:S01]  /*7e60*/  MUFU.EX2 R52, R52 ;  /* 0x0000003400347308 */ /* 0x000e620000000800 */
[----:B--2---:R-:W-:Y:S01]  /*7e70*/  @!P2 FMUL R50, R50, R50 ;  /* 0x000000323232a220 */ /* 0x004fe20000400000 */
[----:B------:R-:W-:Y:S01]  /*7e80*/  FSETP.GEU.AND P2, PT, R55, -126, PT ;  /* 0xc2fc00003700780b */ /* 0x000fe20003f4e000 */
[----:B------:R-:W-:Y:S04]  /*7e90*/  HGMMA.64x16x16.F32 R96, R24, gdesc[UR56].tnspB, R96, gsb0 ;  /* 0x4020003818607df0 */ /* 0x000fe80008000860 */
[----:B------:R-:W-:Y:S01]  /*7ea0*/  @!P5 FMUL R53, R53, 0.5 ;  /* 0x3f0000003535d820 */ /* 0x000fe20000400000 */
[----:B------:R-:W2:Y:S01]  /*7eb0*/  MUFU.EX2 R54, R54 ;  /* 0x0000003600367308 */ /* 0x000ea20000000800 */
[----:B---3--:R-:W-:Y:S01]  /*7ec0*/  @!P4 FMUL R51, R51, R51 ;  /* 0x000000333333c220 */ /* 0x008fe20000400000 */
[----:B------:R-:W-:-:S05]  /*7ed0*/  FSETP.GEU.AND P4, PT, R56, -126, PT ;  /* 0xc2fc00003800780b */ /* 0x000fca0003f8e000 */
[----:B------:R-:W-:Y:S01]  /*7ee0*/  @!P2 FMUL R55, R55, 0.5 ;  /* 0x3f0000003737a820 */ /* 0x000fe20000400000 */
[----:B------:R-:W3:Y:S01]  /*7ef0*/  MUFU.EX2 R53, R53 ;  /* 0x0000003500357308 */ /* 0x000ee20000000800 */
[----:B-1----:R-:W-:Y:S01]  /*7f00*/  @!P6 FMUL R52, R52, R52 ;  /* 0x000000343434e220 */ /* 0x002fe20000400000 */
[----:B------:R-:W-:-:S05]  /*7f10*/  FSETP.GEU.AND P6, PT, R57, -126, PT ;  /* 0xc2fc00003900780b */ /* 0x000fca0003fce000 */
[----:B------:R-:W-:Y:S01]  /*7f20*/  @!P4 FMUL R56, R56, 0.5 ;  /* 0x3f0000003838c820 */ /* 0x000fe20000400000 */
        /* <DEDUP_REMOVED lines=8> */
[----:B------:R-:W3:Y:S01]  /*7fb0*/  MUFU.EX2 R57, R57 ;  /* 0x0000003900397308 */ /* 0x000ee20000000800 */
[----:B-1----:R-:W-:Y:S01]  /*7fc0*/  @!P2 FMUL R55, R55, R55 ;  /* 0x000000373737a220 */ /* 0x002fe20000400000 */
[----:B------:R-:W-:Y:S01]  /*7fd0*/  FSETP.GEU.AND P2, PT, R60, -126, PT ;  /* 0xc2fc00003c00780b */ /* 0x000fe20003f4e000 */
[----:B------:R-:W-:Y:S02]  /*7fe0*/  WARPGROUP.DEPBAR.LE gsb0, 0x0 ;  /* 0x00008000000079c5 */ /* 0x000fe40000010000 */
[----:B------:R-:W-:Y:S02]  /*7ff0*/  WARPGROUP.ARRIVE ;  /* 0x00000000000079c5 */ /* 0x000fe40000000000 */
[----:B------:R-:W-:Y:S01]  /*8000*/  @!P5 FMUL R58, R58, 0.5 ;  /* 0x3f0000003a3ad820 */ /* 0x000fe20000400000 */
[----:B--2---:R-:W-:Y:S01]  /*8010*/  @!P4 FMUL R56, R56, R56 ;  /* 0x000000383838c220 */ /* 0x004fe20000400000 */
[----:B------:R-:W-:Y:S01]  /*8020*/  FSETP.GEU.AND P4, PT, R61, -126, PT ;  /* 0xc2fc00003d00780b */ /* 0x000fe20003f8e000 */
[----:B------:R-:W1:Y:S01]  /*8030*/  MUFU.EX2 R59, R59 ;  /* 0x0000003b003b7308 */ /* 0x000e620000000800 */
[----:B------:R-:W-:Y:S01]  /*8040*/  HGMMA.64x16x16.F32 R88, R24, gdesc[UR32].tnspB, R88, gsb0 ;  /* 0x4020002018587df0 */ /* 0x000fe20008000858 */
[----:B------:R-:W-:-:S03]  /*8050*/  R2UR UR35, R23 ;  /* 0x00000000172372ca */ /* 0x000fc600000e0000 */
[----:B------:R-:W-:Y:S01]  /*8060*/  @!P2 FMUL R60, R60, 0.5 ;  /* 0x3f0000003c3ca820 */ /* 0x000fe20000400000 */
[----:B------:R-:W-:Y:S01]  /*8070*/  R2UR UR34, R22 ;  /* 0x00000000162272ca */ /* 0x000fe200000e0000 */
[----:B---3--:R-:W-:Y:S01]  /*8080*/  @!P6 FMUL R57, R57, R57 ;  /* 0x000000393939e220 */ /* 0x008fe20000400000 */
[----:B------:R-:W-:Y:S01]  /*8090*/  FSETP.GEU.AND P6, PT, R62, -126, PT ;  /* 0xc2fc00003e00780b */ /* 0x000fe20003fce000 */
[----:B------:R-:W2:Y:S03]  /*80a0*/  MUFU.EX2 R58, R58 ;  /* 0x0000003a003a7308 */ /* 0x000ea60000000800 */
[----:B------:R-:W-:-:S03]  /*80b0*/  @!P4 FMUL R61, R61, 0.5 ;  /* 0x3f0000003d3dc820 */ /* 0x000fc60000400000 */
[----:B------:R-:W-:Y:S01]  /*80c0*/  MOV R21, UR35 ;  /* 0x0000002300157c02 */ /* 0x000fe20008000f00 */
[----:B------:R-:W-:-:S03]  /*80d0*/  UMOV UR35, UR41 ;  /* 0x0000002900237c82 */ /* 0x000fc60008000000 */
[----:B------:R-:W-:Y:S01]  /*80e0*/  MOV R49, UR34 ;  /* 0x0000002200317c02 */ /* 0x000fe20008000f00 */
[----:B------:R-:W-:Y:S01]  /*80f0*/  UMOV UR34, UR40 ;  /* 0x0000002800227c82 */ /* 0x000fe20008000000 */
[----:B------:R-:W-:Y:S01]  /*8100*/  @!P6 FMUL R62, R62, 0.5 ;  /* 0x3f0000003e3ee820 */ /* 0x000fe20000400000 */
[----:B------:R-:W3:Y:S01]  /*8110*/  MUFU.EX2 R60, R60 ;  /* 0x0000003c003c7308 */ /* 0x000ee20000000800 */
[----:B-1----:R-:W-:Y:S01]  /*8120*/  @!P3 FMUL R59, R59, R59 ;  /* 0x0000003b3b3bb220 */ /* 0x002fe20000400000 */
[----:B------:R-:W-:Y:S01]  /*8130*/  FSETP.GEU.AND P3, PT, R64, -126, PT ;  /* 0xc2fc00004000780b */ /* 0x000fe20003f6e000 */
[----:B--2---:R-:W-:Y:S01]  /*8140*/  @!P5 FMUL R58, R58, R58 ;  /* 0x0000003a3a3ad220 */ /* 0x004fe20000400000 */
[----:B------:R-:W-:-:S04]  /*8150*/  FSETP.GEU.AND P5, PT, R63, -126, PT ;  /* 0xc2fc00003f00780b */ /* 0x000fc80003fae000 */
[----:B------:R-:W1:Y:S07]  /*8160*/  MUFU.EX2 R61, R61 ;  /* 0x0000003d003d7308 */ /* 0x000e6e0000000800 */
[----:B------:R-:W-:Y:S01]  /*8170*/  @!P3 FMUL R64, R64, 0.5 ;  /* 0x3f0000004040b820 */ /* 0x000fe20000400000 */
[----:B------:R-:W2:Y:S01]  /*8180*/  MUFU.EX2 R62, R62 ;  /* 0x0000003e003e7308 */ /* 0x000ea20000000800 */
[----:B---3--:R-:W-:Y:S01]  /*8190*/  @!P2 FMUL R60, R60, R60 ;  /* 0x0000003c3c3ca220 */ /* 0x008fe20000400000 */
[----:B------:R-:W-:Y:S01]  /*81a0*/  @!P5 FMUL R63, R63, 0.5 ;  /* 0x3f0000003f3fd820 */ /* 0x000fe20000400000 */
[----:B------:R-:W-:Y:S01]  /*81b0*/  FSETP.GEU.AND P2, PT, R65, -126, PT ;  /* 0xc2fc00004100780b */ /* 0x000fe20003f4e000 */
[----:B------:R-:W-:-:S02]  /*81c0*/  WARPGROUP.DEPBAR.LE gsb0, 0x0 ;  /* 0x00008000000079c5 */ /* 0x000fc40000010000 */
[----:B------:R-:W-:Y:S01]  /*81d0*/  FADD R24, R87, R32 ;  /* 0x0000002057187221 */ /* 0x000fe20000000000 */
[----:B------:R-:W-:Y:S01]  /*81e0*/  FADD R26, R31, R34 ;  /* 0x000000221f1a7221 */ /* 0x000fe20000000000 */
[----:B------:R-:W-:Y:S01]  /*81f0*/  F2FP.F16.F32.PACK_AB R25, R35, R34 ;  /* 0x000000222319723e */ /* 0x000fe200000000ff */
[----:B------:R-:W-:Y:S02]  /*8200*/  IMAD.MOV.U32 R31, RZ, RZ, -0x3ffffff0 ;  /* 0xc0000010ff1f7424 */ /* 0x000fe400078e00ff */
[----:B------:R-:W-:Y:S01]  /*8210*/  FADD R23, R24, R33 ;  /* 0x0000002118177221 */ /* 0x000fe20000000000 */
[----:B------:R-:W-:Y:S01]  /*8220*/  F2FP.F16.F32.PACK_AB R24, R33, R32 ;  /* 0x000000202118723e */ /* 0x000fe200000000ff */
[----:B------:R-:W3:Y:S01]  /*8230*/  MUFU.EX2 R63, R63 ;  /* 0x0000003f003f7308 */ /* 0x000ee20000000800 */
[----:B------:R-:W-:Y:S01]  /*8240*/  F2FP.F16.F32.PACK_AB R27, R39, R38 ;  /* 0x00000026271b723e */ /* 0x000fe200000000ff */
[----:B------:R-:W-:Y:S01]  /*8250*/  FADD R22, R23, R36 ;  /* 0x0000002417167221 */ /* 0x000fe20000000000 */
[----:B------:R-:W-:Y:S01]  /*8260*/  FADD R23, R26, R35 ;  /* 0x000000231a177221 */ /* 0x000fe20000000000 */
[----:B------:R-:W-:Y:S01]  /*8270*/  F2FP.F16.F32.PACK_AB R26, R37, R36 ;  /* 0x00000024251a723e */ /* 0x000fe200000000ff */
[----:B-1----:R-:W-:Y:S01]  /*8280*/  @!P4 FMUL R61, R61, R61 ;  /* 0x0000003d3d3dc220 */ /* 0x002fe20000400000 */
[----:B------:R-:W-:Y:S01]  /*8290*/  FADD R33, R22, R37 ;  /* 0x0000002516217221 */ /* 0x000fe20000000000 */
[----:B------:R-:W-:Y:S01]  /*82a0*/  IADD3 R22, R154, 0x460, RZ ;  /* 0x000004609a167810 */ /* 0x000fe20007ffe0ff */
[----:B------:R-:W-:Y:S01]  /*82b0*/  WARPGROUP.ARRIVE ;  /* 0x00000000000079c5 */ /* 0x000fe20000000000 */
[----:B------:R-:W-:Y:S01]  /*82c0*/  FADD R30, R23, R38 ;  /* 0x00000026171e7221 */ /* 0x000fe20000000000 */
[----:B------:R-:W-:-:S02]  /*82d0*/  IMAD.MOV.U32 R23, RZ, RZ, -0x3ffffff0 ;  /* 0xc0000010ff177424 */ /* 0x000fc400078e00ff */
[----:B--2---:R-:W-:Y:S01]  /*82e0*/  @!P6 FMUL R62, R62, R62 ;  /* 0x0000003e3e3ee220 */ /* 0x004fe20000400000 */
[----:B------:R-:W-:Y:S01]  /*82f0*/  FSETP.GEU.AND P4, PT, R66, -126, PT ;  /* 0xc2fc00004200780b */ /* 0x000fe20003f8e000 */
[----:B------:R-:W-:Y:S01]  /*8300*/  FADD R35, R30, R39 ;  /* 0x000000271e237221 */ /* 0x000fe20000000000 */
[----:B------:R-:W-:Y:S01]  /*8310*/  HGMMA.64x16x16.F32 R136, R24, gdesc[UR28].tnspB, R136, gsb0 ;  /* 0x4020001c18887df0 */ /* 0x000fe20008000888 */
[----:B------:R-:W-:Y:S01]  /*8320*/  R2UR UR30, R22 ;  /* 0x00000000161e72ca */ /* 0x000fe200000e0000 */
[C---:B------:R-:W-:Y:S01]  /*8330*/  VIADD R30, R154.reuse, 0x660 ;  /* 0x000006609a1e7836 */ /* 0x040fe20000000000 */
[----:B------:R-:W-:Y:S01]  /*8340*/  IADD3 R22, R154, 0x560, RZ ;  /* 0x000005609a167810 */ /* 0x000fe20007ffe0ff */
[----:B---3--:R-:W-:Y:S01]  /*8350*/  @!P5 FMUL R63, R63, R63 ;  /* 0x0000003f3f3fd220 */ /* 0x008fe20000400000 */
[----:B------:R-:W-:Y:S01]  /*8360*/  R2UR UR31, R23 ;  /* 0x00000000171f72ca */ /* 0x000fe200000e0000 */
[----:B------:R-:W-:Y:S01]  /*8370*/  @!P2 FMUL R65, R65, 0.5 ;  /* 0x3f0000004141a820 */ /* 0x000fe20000400000 */
[----:B------:R-:W-:Y:S01]  /*8380*/  MOV R23, 0xc0000010 ;  /* 0xc000001000177802 */ /* 0x000fe20000000f00 */
[----:B------:R-:W1:Y:S01]  /*8390*/  MUFU.EX2 R64, R64 ;  /* 0x0000004000407308 */ /* 0x000e620000000800 */
[----:B------:R-:W-:-:S02]  /*83a0*/  FSETP.GEU.AND P6, PT, R67, -126, PT ;  /* 0xc2fc00004300780b */ /* 0x000fc40003fce000 */
[----:B------:R-:W-:Y:S01]  /*83b0*/  @!P4 FMUL R66, R66, 0.5 ;  /* 0x3f0000004242c820 */ /* 0x000fe20000400000 */
[----:B------:R-:W-:Y:S02]  /*83c0*/  FSETP.GEU.AND P5, PT, R68, -126, PT ;  /* 0xc2fc00004400780b */ /* 0x000fe40003fae000 */
[----:B------:R-:W-:Y:S01]  /*83d0*/  MOV R32, UR30 ;  /* 0x0000001e00207c02 */ /* 0x000fe20008000f00 */
[----:B------:R-:W-:Y:S01]  /*83e0*/  UMOV UR30, UR20 ;  /* 0x00000014001e7c82 */ /* 0x000fe20008000000 */
[----:B------:R-:W2:Y:S02]  /*83f0*/  MUFU.EX2 R65, R65 ;  /* 0x0000004100417308 */ /* 0x000ea40000000800 */
[----:B------:R-:W-:Y:S01]  /*8400*/  MOV R34, UR31 ;  /* 0x0000001f00227c02 */ /* 0x000fe20008000f00 */
[----:B------:R-:W-:-:S03]  /*8410*/  UMOV UR31, UR21 ;  /* 0x00000015001f7c82 */ /* 0x000fc60008000000 */
[----:B------:R-:W-:Y:S02]  /*8420*/  @!P6 FMUL R67, R67, 0.5 ;  /* 0x3f0000004343e820 */ /* 0x000fe40000400000 */
[----:B------:R-:W3:Y:S01]  /*8430*/  MUFU.EX2 R66, R66 ;  /* 0x0000004200427308 */ /* 0x000ee20000000800 */
[----:B-1----:R-:W-:Y:S01]  /*8440*/  @!P3 FMUL R64, R64, R64 ;  /* 0x000000404040b220 */ /* 0x002fe20000400000 */
[----:B------:R-:W-:Y:S01]  /*8450*/  FSETP.GEU.AND P3, PT, R69, -126, PT ;  /* 0xc2fc00004500780b */ /* 0x000fe20003f6e000 */
[----:B------:R-:W-:-:S05]  /*8460*/  @!P5 FMUL R68, R68, 0.5 ;  /* 0x3f0000004444d820 */ /* 0x000fca0000400000 */
[----:B------:R-:W1:Y:S01]  /*8470*/  MUFU.EX2 R67, R67 ;  /* 0x0000004300437308 */ /* 0x000e620000000800 */
[----:B--2---:R-:W-:Y:S01]  /*8480*/  @!P2 FMUL R65, R65, R65 ;  /* 0x000000414141a220 */ /* 0x004fe20000400000 */
[----:B------:R-:W-:-:S05]  /*8490*/  FSETP.GEU.AND P2, PT, R70, -126, PT ;  /* 0xc2fc00004600780b */ /* 0x000fca0003f4e000 */
[----:B------:R-:W-:Y:S01]  /*84a0*/  @!P3 FMUL R69, R69, 0.5 ;  /* 0x3f0000004545b820 */ /* 0x000fe20000400000 */
[----:B------:R-:W2:Y:S01]  /*84b0*/  MUFU.EX2 R68, R68 ;  /* 0x0000004400447308 */ /* 0x000ea20000000800 */
[----:B---3--:R-:W-:Y:S01]  /*84c0*/  @!P4 FMUL R66, R66, R66 ;  /* 0x000000424242c220 */ /* 0x008fe20000400000 */
[----:B------:R-:W-:Y:S02]  /*84d0*/  WARPGROUP.DEPBAR.LE gsb0, 0x0 ;  /* 0x00008000000079c5 */ /* 0x000fe40000010000 */
[----:B------:R-:W-:Y:S01]  /*84e0*/  WARPGROUP.ARRIVE ;  /* 0x00000000000079c5 */ /* 0x000fe20000000000 */
[----:B------:R-:W-:Y:S02]  /*84f0*/  FSETP.GEU.AND P4, PT, R71, -126, PT ;  /* 0xc2fc00004700780b */ /* 0x000fe40003f8e000 */
[----:B------:R-:W-:Y:S01]  /*8500*/  @!P2 FMUL R70, R70, 0.5 ;  /* 0x3f0000004646a820 */ /* 0x000fe20000400000 */
[----:B------:R-:W3:Y:S01]  /*8510*/  MUFU.EX2 R69, R69 ;  /* 0x0000004500457308 */ /* 0x000ee20000000800 */
[----:B-1----:R-:W-:Y:S01]  /*8520*/  @!P6 FMUL R67, R67, R67 ;  /* 0x000000434343e220 */ /* 0x002fe20000400000 */
[----:B------:R-:W-:Y:S01]  /*8530*/  HGMMA.64x16x16.F32 R128, R24, gdesc[UR24].tnspB, R128, gsb0 ;  /* 0x4020001818807df0 */ /* 0x000fe20008000880 */
[----:B------:R-:W-:-:S02]  /*8540*/  R2UR UR26, R22 ;  /* 0x00000000161a72ca */ /* 0x000fc400000e0000 */
[----:B------:R-:W-:Y:S02]  /*8550*/  IADD3 R22, R154, 0x80, RZ ;  /* 0x000000809a167810 */ /* 0x000fe40007ffe0ff */
[----:B------:R-:W-:Y:S01]  /*8560*/  R2UR UR27, R23 ;  /* 0x00000000171b72ca */ /* 0x000fe200000e0000 */
[----:B------:R-:W1:Y:S01]  /*8570*/  MUFU.EX2 R70, R70 ;  /* 0x0000004600467308 */ /* 0x000e620000000800 */
[----:B------:R-:W-:Y:S01]  /*8580*/  MOV R23, 0xc0000010 ;  /* 0xc000001000177802 */ /* 0x000fe20000000f00 */
[----:B------:R-:W-:Y:S01]  /*8590*/  @!P4 FMUL R71, R71, 0.5 ;  /* 0x3f0000004747c820 */ /* 0x000fe20000400000 */
[----:B--2---:R-:W-:Y:S01]  /*85a0*/  @!P5 FMUL R68, R68, R68 ;  /* 0x000000444444d220 */ /* 0x004fe20000400000 */
[----:B------:R-:W-:Y:S02]  /*85b0*/  FSETP.GEU.AND P6, PT, R72, -126, PT ;  /* 0xc2fc00004800780b */ /* 0x000fe40003fce000 */
[----:B------:R-:W-:Y:S02]  /*85c0*/  FSETP.GEU.AND P5, PT, R73, -126, PT ;  /* 0xc2fc00004900780b */ /* 0x000fe40003fae000 */
[----:B------:R-:W2:Y:S01]  /*85d0*/  MUFU.EX2 R71, R71 ;  /* 0x0000004700477308 */ /* 0x000ea20000000800 */
[----:B---3--:R-:W-:Y:S01]  /*85e0*/  @!P3 FMUL R69, R69, R69 ;  /* 0x000000454545b220 */ /* 0x008fe20000400000 */
[----:B------:R-:W-:Y:S01]  /*85f0*/  FSETP.GEU.AND P3, PT, R74, -126, PT ;  /* 0xc2fc00004a00780b */ /* 0x000fe20003f6e000 */
[----:B-1----:R-:W-:-:S06]  /*8600*/  @!P2 FMUL R70, R70, R70 ;  /* 0x000000464646a220 */ /* 0x002fcc0000400000 */
[----:B------:R-:W-:Y:S02]  /*8610*/  @!P6 FMUL R72, R72, 0.5 ;  /* 0x3f0000004848e820 */ /* 0x000fe40000400000 */
[----:B------:R-:W-:Y:S01]  /*8620*/  @!P5 FMUL R73, R73, 0.5 ;  /* 0x3f0000004949d820 */ /* 0x000fe20000400000 */
[----:B------:R-:W-:-:S03]  /*8630*/  FSETP.GEU.AND P2, PT, R75, -126, PT ;  /* 0xc2fc00004b00780b */ /* 0x000fc60003f4e000 */
[----:B------:R-:W-:Y:S01]  /*8640*/  @!P3 FMUL R74, R74, 0.5 ;  /* 0x3f0000004a4ab820 */ /* 0x000fe20000400000 */
[----:B------:R-:W1:Y:S01]  /*8650*/  MUFU.EX2 R72, R72 ;  /* 0x0000004800487308 */ /* 0x000e620000000800 */
[----:B--2---:R-:W-:Y:S01]  /*8660*/  @!P4 FMUL R71, R71, R71 ;  /* 0x000000474747c220 */ /* 0x004fe20000400000 */
[----:B------:R-:W-:-:S06]  /*8670*/  FSETP.GEU.AND P4, PT, R76, -126, PT ;  /* 0xc2fc00004c00780b */ /* 0x000fcc0003f8e000 */
[----:B------:R-:W2:Y:S01]  /*8680*/  MUFU.EX2 R73, R73 ;  /* 0x0000004900497308 */ /* 0x000ea20000000800 */
[----:B------:R-:W-:Y:S01]  /*8690*/  @!P2 FMUL R75, R75, 0.5 ;  /* 0x3f0000004b4ba820 */ /* 0x000fe20000400000 */
[----:B------:R-:W-:Y:S02]  /*86a0*/  WARPGROUP.DEPBAR.LE gsb0, 0x0 ;  /* 0x00008000000079c5 */ /* 0x000fe40000010000 */
[----:B------:R-:W-:-:S03]  /*86b0*/  WARPGROUP.ARRIVE ;  /* 0x00000000000079c5 */ /* 0x000fc60000000000 */
[----:B------:R-:W-:Y:S01]  /*86c0*/  @!P4 FMUL R76, R76, 0.5 ;  /* 0x3f0000004c4cc820 */ /* 0x000fe20000400000 */
[----:B------:R-:W3:Y:S01]  /*86d0*/  MUFU.EX2 R74, R74 ;  /* 0x0000004a004a7308 */ /* 0x000ee20000000800 */
[----:B-1----:R-:W-:Y:S01]  /*86e0*/  @!P6 FMUL R72, R72, R72 ;  /* 0x000000484848e220 */ /* 0x002fe20000400000 */
[----:B------:R-:W-:Y:S01]  /*86f0*/  FSETP.GEU.AND P6, PT, R77, -126, PT ;  /* 0xc2fc00004d00780b */ /* 0x000fe20003fce000 */
[----:B------:R-:W-:Y:S01]  /*8700*/  HGMMA.64x16x16.F32 R120, R24, gdesc[UR20].tnspB, R120, gsb0 ;  /* 0x4020001418787df0 */ /* 0x000fe20008000878 */
[----:B------:R-:W-:Y:S01]  /*8710*/  R2UR UR22, R30 ;  /* 0x000000001e1672ca */ /* 0x000fe200000e0000 */
[----:B------:R-:W-:Y:S01]  /*8720*/  VIADD R30, R154, 0x180 ;  /* 0x000001809a1e7836 */ /* 0x000fe20000000000 */
[----:B------:R-:W-:Y:S01]  /*8730*/  R2UR UR23, R31 ;  /* 0x000000001f1772ca */ /* 0x000fe200000e0000 */
[----:B------:R-:W-:Y:S02]  /*8740*/  IMAD.MOV.U32 R31, RZ, RZ, -0x3ffffff0 ;  /* 0xc0000010ff1f7424 */ /* 0x000fe400078e00ff */
[----:B--2---:R-:W-:Y:S01]  /*8750*/  @!P5 FMUL R73, R73, R73 ;  /* 0x000000494949d220 */ /* 0x004fe20000400000 */
[----:B------:R-:W-:Y:S01]  /*8760*/  FSETP.GEU.AND P5, PT, R78, -126, PT ;  /* 0xc2fc00004e00780b */ /* 0x000fe20003fae000 */
[----:B------:R-:W1:Y:S04]  /*8770*/  MUFU.EX2 R75, R75 ;  /* 0x0000004b004b7308 */ /* 0x000e680000000800 */
[----:B------:R-:W-:Y:S01]  /*8780*/  @!P6 FMUL R77, R77, 0.5 ;  /* 0x3f0000004d4de820 */ /* 0x000fe20000400000 */
[----:B---3--:R-:W-:Y:S01]  /*8790*/  @!P3 FMUL R74, R74, R74 ;  /* 0x0000004a4a4ab220 */ /* 0x008fe20000400000 */
[----:B------:R-:W-:-:S02]  /*87a0*/  FSETP.GEU.AND P3, PT, R79, -126, PT ;  /* 0xc2fc00004f00780b */ /* 0x000fc40003f6e000 */
[----:B------:R-:W2:Y:S04]  /*87b0*/  MUFU.EX2 R76, R76 ;  /* 0x0000004c004c7308 */ /* 0x000ea80000000800 */
[----:B------:R-:W-:-:S04]  /*87c0*/  @!P5 FMUL R78, R78, 0.5 ;  /* 0x3f0000004e4ed820 */ /* 0x000fc80000400000 */
        /* <DEDUP_REMOVED lines=10> */
[----:B------:R-:W-:Y:S01]  /*8870*/  FSETP.GEU.AND P6, PT, R82, -126, PT ;  /* 0xc2fc00005200780b */ /* 0x000fe20003fce000 */
[----:B------:R-:W-:Y:S02]  /*8880*/  WARPGROUP.DEPBAR.LE gsb0, 0x0 ;  /* 0x00008000000079c5 */ /* 0x000fe40000010000 */
[----:B------:R-:W-:Y:S02]  /*8890*/  WARPGROUP.ARRIVE ;  /* 0x00000000000079c5 */ /* 0x000fe40000000000 */
[----:B------:R-:W-:Y:S01]  /*88a0*/  @!P4 FMUL R81, R81, 0.5 ;  /* 0x3f0000005151c820 */ /* 0x000fe20000400000 */
[----:B------:R-:W3:Y:S01]  /*88b0*/  MUFU.EX2 R80, R80 ;  /* 0x0000005000507308 */ /* 0x000ee20000000800 */
[----:B-1----:R-:W-:Y:S01]  /*88c0*/  @!P5 FMUL R78, R78, R78 ;  /* 0x0000004e4e4ed220 */ /* 0x002fe20000400000 */
[----:B------:R-:W-:Y:S01]  /*88d0*/  FSETP.GEU.AND P5, PT, R83, -126, PT ;  /* 0xc2fc00005300780b */ /* 0x000fe20003fae000 */
[----:B------:R-:W-:Y:S01]  /*88e0*/  HGMMA.64x16x16.F32 R112, R24, gdesc[UR4].tnspB, R112, gsb0 ;  /* 0x4020000418707df0 */ /* 0x000fe20008000870 */
[----:B------:R-:W-:-:S02]  /*88f0*/  R2UR UR6, R22 ;  /* 0x00000000160672ca */ /* 0x000fc400000e0000 */
[----:B------:R-:W-:Y:S01]  /*8900*/  IADD3 R22, R154, 0x280, RZ ;  /* 0x000002809a167810 */ /* 0x000fe20007ffe0ff */
[----:B------:R-:W-:Y:S01]  /*8910*/  @!P6 FMUL R82, R82, 0.5 ;  /* 0x3f0000005252e820 */ /* 0x000fe20000400000 */
[----:B------:R-:W-:Y:S01]  /*8920*/  R2UR UR7, R23 ;  /* 0x00000000170772ca */ /* 0x000fe200000e0000 */
[----:B--2---:R-:W-:Y:S01]  /*8930*/  @!P3 FMUL R79, R79, R79 ;  /* 0x0000004f4f4fb220 */ /* 0x004fe20000400000 */
[----:B------:R-:W-:Y:S01]  /*8940*/  MOV R23, 0xc0000010 ;  /* 0xc000001000177802 */ /* 0x000fe20000000f00 */
[----:B------:R-:W1:Y:S01]  /*8950*/  MUFU.EX2 R81, R81 ;  /* 0x0000005100517308 */ /* 0x000e620000000800 */
[----:B------:R-:W-:-:S03]  /*8960*/  FSETP.GEU.AND P3, PT, R84, -126, PT ;  /* 0xc2fc00005400780b */ /* 0x000fc60003f6e000 */
[----:B------:R-:W-:Y:S01]  /*8970*/  @!P5 FMUL R83, R83, 0.5 ;  /* 0x3f0000005353d820 */ /* 0x000fe20000400000 */
[----:B---3--:R-:W-:Y:S01]  /*8980*/  @!P2 FMUL R80, R80, R80 ;  /* 0x000000505050a220 */ /* 0x008fe20000400000 */
[----:B------:R-:W-:Y:S02]  /*8990*/  FSETP.GEU.AND P2, PT, R20, -126, PT ;  /* 0xc2fc00001400780b */ /* 0x000fe40003f4e000 */
[----:B------:R-:W2:Y:S06]  /*89a0*/  MUFU.EX2 R82, R82 ;  /* 0x0000005200527308 */ /* 0x000eac0000000800 */
[----:B------:R-:W-:-:S02]  /*89b0*/  @!P3 FMUL R84, R84, 0.5 ;  /* 0x3f0000005454b820 */ /* 0x000fc40000400000 */
[----:B------:R-:W3:Y:S01]  /*89c0*/  MUFU.EX2 R83, R83 ;  /* 0x0000005300537308 */ /* 0x000ee20000000800 */
[----:B-1----:R-:W-:Y:S01]  /*89d0*/  @!P4 FMUL R81, R81, R81 ;  /* 0x000000515151c220 */ /* 0x002fe20000400000 */
[----:B------:R-:W-:Y:S01]  /*89e0*/  FSETP.GEU.AND P4, PT, R86, -126, PT ;  /* 0xc2fc00005600780b */ /* 0x000fe20003f8e000 */
[----:B------:R-:W-:Y:S01]  /*89f0*/  @!P2 FMUL R20, R20, 0.5 ;  /* 0x3f0000001414a820 */ /* 0x000fe20000400000 */
[----:B--2---:R-:W-:Y:S01]  /*8a00*/  @!P6 FMUL R82, R82, R82 ;  /* 0x000000525252e220 */ /* 0x004fe20000400000 */
[----:B------:R-:W-:-:S04]  /*8a10*/  FSETP.GEU.AND P6, PT, R19, -126, PT ;  /* 0xc2fc00001300780b */ /* 0x000fc80003fce000 */
[----:B------:R-:W1:Y:S06]  /*8a20*/  MUFU.EX2 R20, R20 ;  /* 0x0000001400147308 */ /* 0x000e6c0000000800 */
[----:B------:R-:W-:Y:S01]  /*8a30*/  @!P4 FMUL R86, R86, 0.5 ;  /* 0x3f0000005656c820 */ /* 0x000fe20000400000 */
[----:B---3--:R-:W-:Y:S01]  /*8a40*/  @!P5 FMUL R83, R83, R83 ;  /* 0x000000535353d220 */ /* 0x008fe20000400000 */
[----:B------:R-:W-:Y:S02]  /*8a50*/  WARPGROUP.DEPBAR.LE gsb0, 0x0 ;  /* 0x00008000000079c5 */ /* 0x000fe40000010000 */
[----:B------:R-:W-:-:S02]  /*8a60*/  WARPGROUP.ARRIVE ;  /* 0x00000000000079c5 */ /* 0x000fc40000000000 */
[----:B------:R-:W2:Y:S01]  /*8a70*/  MUFU.EX2 R86, R86 ;  /* 0x0000005600567308 */ /* 0x000ea20000000800 */
[----:B------:R-:W-:-:S03]  /*8a80*/  @!P6 FMUL R19, R19, 0.5 ;  /* 0x3f0000001313e820 */ /* 0x000fc60000400000 */
[----:B------:R-:W-:Y:S01]  /*8a90*/  HGMMA.64x16x16.F32 R104, R24, gdesc[UR8].tnspB, R104, gsb0 ;  /* 0x4020000818687df0 */ /* 0x000fe20008000868 */
[----:B------:R-:W-:Y:S01]  /*8aa0*/  R2UR UR10, R30 ;  /* 0x000000001e0a72ca */ /* 0x000fe200000e0000 */
[----:B------:R-:W-:Y:S01]  /*8ab0*/  VIADD R30, R154, 0x380 ;  /* 0x000003809a1e7836 */ /* 0x000fe20000000000 */
[----:B------:R-:W-:Y:S01]  /*8ac0*/  R2UR UR11, R31 ;  /* 0x000000001f0b72ca */ /* 0x000fe200000e0000 */
[----:B------:R-:W-:Y:S02]  /*8ad0*/  IMAD.MOV.U32 R31, RZ, RZ, -0x3ffffff0 ;  /* 0xc0000010ff1f7424 */ /* 0x000fe400078e00ff */
[----:B-1----:R-:W-:Y:S01]  /*8ae0*/  @!P2 FMUL R20, R20, R20 ;  /* 0x000000141414a220 */ /* 0x002fe20000400000 */
[----:B------:R-:W-:Y:S01]  /*8af0*/  ISETP.NE.AND P2, PT, R11, 0x4, PT ;  /* 0x000000040b00780c */ /* 0x000fe20003f45270 */
[----:B--2---:R-:W-:Y:S01]  /*8b00*/  @!P4 FMUL R86, R86, R86 ;  /* 0x000000565656c220 */ /* 0x004fe20000400000 */
[----:B------:R-:W-:Y:S02]  /*8b10*/  WARPGROUP.DEPBAR.LE gsb0, 0x0 ;  /* 0x00008000000079c5 */ /* 0x000fe40000010000 */
[----:B------:R-:W-:-:S06]  /*8b20*/  WARPGROUP.ARRIVE ;  /* 0x00000000000079c5 */ /* 0x000fcc0000000000 */
[----:B------:R-:W-:Y:S01]  /*8b30*/  HGMMA.64x16x16.F32 R96, R24, gdesc[UR16].tnspB, R96, gsb0 ;  /* 0x4020001018607df0 */ /* 0x000fe20008000860 */
[----:B------:R-:W-:Y:S01]  /*8b40*/  R2UR UR18, R22 ;  /* 0x00000000161272ca */ /* 0x000fe200000e0000 */
[----:B------:R-:W-:Y:S01]  /*8b50*/  FADD R22, R33, R40 ;  /* 0x0000002821167221 */ /* 0x000fe20000000000 */
[----:B------:R-:W-:-:S03]  /*8b60*/  R2UR UR19, R23 ;  /* 0x00000000171372ca */ /* 0x000fc600000e0000 */
[----:B------:R-:W-:-:S04]  /*8b70*/  FADD R23, R22, R41 ;  /* 0x0000002916177221 */ /* 0x000fc80000000000 */
[----:B------:R-:W-:-:S04]  /*8b80*/  FADD R22, R23, R44 ;  /* 0x0000002c17167221 */ /* 0x000fc80000000000 */
[----:B------:R-:W-:-:S04]  /*8b90*/  FADD R33, R22, R45 ;  /* 0x0000002d16217221 */ /* 0x000fc80000000000 */
[----:B------:R-:W-:Y:S01]  /*8ba0*/  FADD R14, R33, R48 ;  /* 0x00000030210e7221 */ /* 0x000fe20000000000 */
[----:B------:R-:W-:Y:S02]  /*8bb0*/  WARPGROUP.DEPBAR.LE gsb0, 0x0 ;  /* 0x00008000000079c5 */ /* 0x000fe40000010000 */
[----:B------:R-:W-:-:S06]  /*8bc0*/  WARPGROUP.ARRIVE ;  /* 0x00000000000079c5 */ /* 0x000fcc0000000000 */
[----:B------:R-:W-:Y:S01]  /*8bd0*/  HGMMA.64x16x16.F32 R88, R24, gdesc[UR12].tnspB, R88, gsb0 ;  /* 0x4020000c18587df0 */ /* 0x000fe20008000858 */
[----:B------:R-:W-:Y:S02]  /*8be0*/  R2UR UR14, R30 ;  /* 0x000000001e0e72ca */ /* 0x000fe400000e0000 */
[----:B------:R-:W-:Y:S02]  /*8bf0*/  R2UR UR15, R31 ;  /* 0x000000001f0f72ca */ /* 0x000fe400000e0000 */
[----:B------:R-:W-:Y:S02]  /*8c00*/  IADD3 R30, R154, 0x480, RZ ;  /* 0x000004809a1e7810 */ /* 0x000fe40007ffe0ff */
[----:B------:R-:W-:Y:S01]  /*8c10*/  MOV R31, 0xc0000010 ;  /* 0xc0000010001f7802 */ /* 0x000fe20000000f00 */
[----:B------:R-:W-:Y:S02]  /*8c20*/  WARPGROUP.DEPBAR.LE gsb0, 0x0 ;  /* 0x00008000000079c5 */ /* 0x000fe40000010000 */
[----:B------:R-:W-:Y:S01]  /*8c30*/  FADD R26, R35, R42 ;  /* 0x0000002a231a7221 */ /* 0x000fe20000000000 */
[----:B------:R-:W-:-:S02]  /*8c40*/  F2FP.F16.F32.PACK_AB R24, R41, R40 ;  /* 0x000000282918723e */ /* 0x000fc400000000ff */
[----:B------:R-:W-:Y:S01]  /*8c50*/  F2FP.F16.F32.PACK_AB R25, R43, R42 ;  /* 0x0000002a2b19723e */ /* 0x000fe200000000ff */
[----:B------:R-:W-:Y:S01]  /*8c60*/  FADD R23, R26, R43 ;  /* 0x0000002b1a177221 */ /* 0x000fe20000000000 */
[----:B------:R-:W-:Y:S02]  /*8c70*/  F2FP.F16.F32.PACK_AB R26, R45, R44 ;  /* 0x0000002c2d1a723e */ /* 0x000fe400000000ff */
[----:B------:R-:W-:Y:S01]  /*8c80*/  F2FP.F16.F32.PACK_AB R27, R47, R46 ;  /* 0x0000002e2f1b723e */ /* 0x000fe200000000ff */
[----:B------:R-:W-:Y:S01]  /*8c90*/  FADD R22, R23, R46 ;  /* 0x0000002e17167221 */ /* 0x000fe20000000000 */
[----:B------:R-:W-:Y:S02]  /*8ca0*/  IMAD.MOV.U32 R23, RZ, RZ, -0x3ffffff0 ;  /* 0xc0000010ff177424 */ /* 0x000fe400078e00ff */
[----:B------:R-:W-:Y:S01]  /*8cb0*/  WARPGROUP.ARRIVE ;  /* 0x00000000000079c5 */ /* 0x000fe20000000000 */
[----:B------:R-:W-:Y:S01]  /*8cc0*/  FADD R35, R22, R47 ;  /* 0x0000002f16237221 */ /* 0x000fe20000000000 */
[----:B------:R-:W-:-:S03]  /*8cd0*/  VIADD R22, R154, 0x580 ;  /* 0x000005809a167836 */ /* 0x000fc60000000000 */
[----:B------:R-:W-:Y:S01]  /*8ce0*/  FADD R18, R35, R50 ;  /* 0x0000003223127221 */ /* 0x000fe20000000000 */
[----:B------:R-:W-:Y:S01]  /*8cf0*/  HGMMA.64x16x16.F32 R136, R24, gdesc[UR40].tnspB, R136, gsb0 ;  /* 0x4020002818887df0 */ /* 0x000fe20008000888 */
[----:B------:R-:W-:Y:S02]  /*8d00*/  R2UR UR42, R30 ;  /* 0x000000001e2a72ca */ /* 0x000fe400000e0000 */
[----:B------:R-:W-:Y:S02]  /*8d10*/  R2UR UR43, R31 ;  /* 0x000000001f2b72ca */ /* 0x000fe400000e0000 */
[----:B------:R-:W-:Y:S02]  /*8d20*/  IADD3 R30, R154, 0x680, RZ ;  /* 0x000006809a1e7810 */ /* 0x000fe40007ffe0ff */
[----:B------:R-:W-:Y:S01]  /*8d30*/  MOV R31, 0xc0000010 ;  /* 0xc0000010001f7802 */ /* 0x000fe20000000f00 */
[----:B------:R-:W-:Y:S02]  /*8d40*/  WARPGROUP.DEPBAR.LE gsb0, 0x0 ;  /* 0x00008000000079c5 */ /* 0x000fe40000010000 */
[----:B------:R-:W-:-:S06]  /*8d50*/  WARPGROUP.ARRIVE ;  /* 0x00000000000079c5 */ /* 0x000fcc0000000000 */
[----:B------:R-:W-:Y:S01]  /*8d60*/  HGMMA.64x16x16.F32 R128, R24, gdesc[UR44].tnspB, R128, gsb0 ;  /* 0x4020002c18807df0 */ /* 0x000fe20008000880 */
[----:B------:R-:W-:Y:S01]  /*8d70*/  R2UR UR46, R22 ;  /* 0x00000000162e72ca */ /* 0x000fe200000e0000 */
[----:B------:R-:W-:Y:S01]  /*8d80*/  VIADD R22, R154, 0xa0 ;  /* 0x000000a09a167836 */ /* 0x000fe20000000000 */
[----:B------:R-:W-:Y:S01]  /*8d90*/  R2UR UR47, R23 ;  /* 0x00000000172f72ca */ /* 0x000fe200000e0000 */
[----:B------:R-:W-:Y:S01]  /*8da0*/  IMAD.MOV.U32 R23, RZ, RZ, -0x3ffffff0 ;  /* 0xc0000010ff177424 */ /* 0x000fe200078e00ff */
[----:B------:R-:W-:Y:S02]  /*8db0*/  WARPGROUP.DEPBAR.LE gsb0, 0x0 ;  /* 0x00008000000079c5 */ /* 0x000fe40000010000 */
[----:B------:R-:W-:-:S06]  /*8dc0*/  WARPGROUP.ARRIVE ;  /* 0x00000000000079c5 */ /* 0x000fcc0000000000 */
[----:B------:R-:W-:Y:S01]  /*8dd0*/  HGMMA.64x16x16.F32 R120, R24, gdesc[UR48].tnspB, R120, gsb0 ;  /* 0x4020003018787df0 */ /* 0x000fe20008000878 */
[----:B------:R-:W-:Y:S02]  /*8de0*/  R2UR UR50, R30 ;  /* 0x000000001e3272ca */ /* 0x000fe400000e0000 */
[----:B------:R-:W-:Y:S01]  /*8df0*/  R2UR UR51, R31 ;  /* 0x000000001f3372ca */ /* 0x000fe200000e0000 */
[----:B------:R-:W-:Y:S02]  /*8e00*/  WARPGROUP.DEPBAR.LE gsb0, 0x0 ;  /* 0x00008000000079c5 */ /* 0x000fe40000010000 */
[----:B------:R-:W-:-:S06]  /*8e10*/  WARPGROUP.ARRIVE ;  /* 0x00000000000079c5 */ /* 0x000fcc0000000000 */
[----:B------:R-:W-:Y:S01]  /*8e20*/  HGMMA.64x16x16.F32 R112, R24, gdesc[UR52].tnspB, R112, gsb0 ;  /* 0x4020003418707df0 */ /* 0x000fe20008000870 */
[----:B------:R-:W-:Y:S02]  /*8e30*/  R2UR UR54, R22 ;  /* 0x00000000163672ca */ /* 0x000fe400000e0000 */
[----:B------:R-:W-:Y:S01]  /*8e40*/  R2UR UR55, R23 ;  /* 0x00000000173772ca */ /* 0x000fe200000e0000 */
[----:B------:R-:W-:Y:S01]  /*8e50*/  IMAD.MOV.U32 R23, RZ, RZ, -0x3ffffff0 ;  /* 0xc0000010ff177424 */ /* 0x000fe200078e00ff */
[----:B------:R-:W-:-:S04]  /*8e60*/  IADD3 R22, R154, 0x1a0, RZ ;  /* 0x000001a09a167810 */ /* 0x000fc80007ffe0ff */
[----:B------:R-:W-:Y:S02]  /*8e70*/  R2UR UR58, R22 ;  /* 0x00000000163a72ca */ /* 0x000fe400000e0000 */
[----:B------:R-:W-:Y:S01]  /*8e80*/  R2UR UR59, R23 ;  /* 0x00000000173b72ca */ /* 0x000fe200000e0000 */
[----:B------:R-:W-:Y:S01]  /*8e90*/  FADD R23, R14, R85 ;  /* 0x000000550e177221 */ /* 0x000fe20000000000 */
[----:B------:R-:W-:-:S03]  /*8ea0*/  IADD3 R22, R154, 0x2a0, RZ ;  /* 0x000002a09a167810 */ /* 0x000fc60007ffe0ff */
[----:B------:R-:W-:Y:S01]  /*8eb0*/  FADD R14, R23, R52 ;  /* 0x00000034170e7221 */ /* 0x000fe20000000000 */
[----:B------:R-:W-:-:S03]  /*8ec0*/  FADD R23, R18, R51 ;  /* 0x0000003312177221 */ /* 0x000fc60000000000 */
[----:B------:R-:W-:Y:S01]  /*8ed0*/  FADD R31, R14, R53 ;  /* 0x000000350e1f7221 */ /* 0x000fe20000000000 */
[----:B------:R-:W-:Y:S01]  /*8ee0*/  FADD R14, R23, R54 ;  /* 0x00000036170e7221 */ /* 0x000fe20000000000 */
[----:B------:R-:W-:-:S03]  /*8ef0*/  MOV R23, 0xc0000010 ;  /* 0xc000001000177802 */ /* 0x000fc60000000f00 */
[----:B------:R-:W-:Y:S01]  /*8f00*/  FADD R33, R14, R55 ;  /* 0x000000370e217221 */ /* 0x000fe20000000000 */
[----:B------:R-:W-:-:S03]  /*8f10*/  FADD R14, R31, R56 ;  /* 0x000000381f0e7221 */ /* 0x000fc60000000000 */
[----:B------:R-:W-:Y:S01]  /*8f20*/  FADD R18, R33, R58 ;  /* 0x0000003a21127221 */ /* 0x000fe20000000000 */
[----:B------:R-:W-:Y:S02]  /*8f30*/  WARPGROUP.DEPBAR.LE gsb0, 0x0 ;  /* 0x00008000000079c5 */ /* 0x000fe40000010000 */
[----:B------:R-:W-:-:S06]  /*8f40*/  WARPGROUP.ARRIVE ;  /* 0x00000000000079c5 */ /* 0x000fcc0000000000 */
[----:B------:R-:W-:Y:S01]  /*8f50*/  HGMMA.64x16x16.F32 R104, R24, gdesc[UR32].tnspB, R104, gsb0 ;  /* 0x4020002018687df0 */ /* 0x000fe20008000868 */
[----:B------:R-:W-:Y:S01]  /*8f60*/  UMOV UR34, UR12 ;  /* 0x0000000c00227c82 */ /* 0x000fe20008000000 */
[----:B------:R-:W-:Y:S01]  /*8f70*/  UMOV UR35, UR13 ;  /* 0x0000000d00237c82 */ /* 0x000fe20008000000 */
        /* <DEDUP_REMOVED lines=8> */
[----:B------:R-:W-:Y:S02]  /*9000*/  R2UR UR31, R34 ;  /* 0x00000000221f72ca */ /* 0x000fe400000e0000 */
[----:B------:R-:W-:Y:S01]  /*9010*/  R2UR UR30, R32 ;  /* 0x00000000201e72ca */ /* 0x000fe200000e0000 */
[----:B------:R-:W-:Y:S02]  /*9020*/  WARPGROUP.DEPBAR.LE gsb0, 0x0 ;  /* 0x00008000000079c5 */ /* 0x000fe40000010000 */
[----:B------:R-:W-:Y:S02]  /*9030*/  F2FP.F16.F32.PACK_AB R24, R85, R48 ;  /* 0x000000305518723e */ /* 0x000fe400000000ff */
[----:B------:R-:W-:Y:S02]  /*9040*/  F2FP.F16.F32.PACK_AB R25, R51, R50 ;  /* 0x000000323319723e */ /* 0x000fe400000000ff */
[----:B------:R-:W-:-:S02]  /*9050*/  F2FP.F16.F32.PACK_AB R26, R53, R52 ;  /* 0x00000034351a723e */ /* 0x000fc400000000ff */
[----:B------:R-:W-:-:S04]  /*9060*/  F2FP.F16.F32.PACK_AB R27, R55, R54 ;  /* 0x00000036371b723e */ /* 0x000fc800000000ff */
[----:B------:R-:W-:-:S06]  /*9070*/  WARPGROUP.ARRIVE ;  /* 0x00000000000079c5 */ /* 0x000fcc0000000000 */
[----:B------:R-:W-:Y:S01]  /*9080*/  HGMMA.64x16x16.F32 R136, R24, gdesc[UR32].tnspB, R136, gsb0 ;  /* 0x4020002018887df0 */ /* 0x000fe20008000888 */
[----:B------:R-:W-:Y:S01]  /*9090*/  R2UR UR35, R21 ;  /* 0x00000000152372ca */ /* 0x000fe200000e0000 */
[----:B------:R-:W-:Y:S01]  /*90a0*/  FADD R21, R14, R57 ;  /* 0x000000390e157221 */ /* 0x000fe20000000000 */
[----:B------:R-:W-:-:S03]  /*90b0*/  R2UR UR34, R49 ;  /* 0x00000000312272ca */ /* 0x000fc600000e0000 */
[----:B------:R-:W-:-:S04]  /*90c0*/  FADD R14, R21, R60 ;  /* 0x0000003c150e7221 */ /* 0x000fc80000000000 */
[----:B------:R-:W-:Y:S01]  /*90d0*/  FADD R21, R14, R61 ;  /* 0x0000003d0e157221 */ /* 0x000fe20000000000 */
        /* <DEDUP_REMOVED lines=8> */
[----:B------:R-:W-:-:S09]  /*9160*/  WARPGROUP.ARRIVE ;  /* 0x00000000000079c5 */ /* 0x000fd20000000000 */
        /* <DEDUP_REMOVED lines=9> */
[----:B------:R-:W-:Y:S01]  /*9200*/  HGMMA.64x16x16.F32 R96, R24, gdesc[UR24].tnspB, R96, gsb0 ;  /* 0x4020001818607df0 */ /* 0x000fe20008000860 */
[----:B------:R-:W-:Y:S01]  /*9210*/  R2UR UR26, R22 ;  /* 0x00000000161a72ca */ /* 0x000fe200000e0000 */
[----:B------:R-:W-:Y:S01]  /*9220*/  VIADD R22, R154, 0x5a0 ;  /* 0x000005a09a167836 */ /* 0x000fe20000000000 */
[----:B------:R-:W-:Y:S01]  /*9230*/  R2UR UR27, R23 ;  /* 0x00000000171b72ca */ /* 0x000fe200000e0000 */
[----:B------:R-:W-:Y:S02]  /*9240*/  FADD R23, R18, R59 ;  /* 0x0000003b12177221 */ /* 0x000fe40000000000 */
[----:B------:R1:W2:Y:S02]  /*9250*/  MUFU.EX2 R18, R19 ;  /* 0x0000001300127308 */ /* 0x0002a40000000800 */
[----:B------:R-:W-:Y:S01]  /*9260*/  FADD R14, R23, R62 ;  /* 0x0000003e170e7221 */ /* 0x000fe20000000000 */
[----:B------:R-:W-:Y:S02]  /*9270*/  MOV R23, 0xc0000010 ;  /* 0xc000001000177802 */ /* 0x000fe40000000f00 */
[----:B-1----:R-:W-:-:S04]  /*9280*/  SEL R19, R11, RZ, P2 ;  /* 0x000000ff0b137207 */ /* 0x002fc80001000000 */
[----:B------:R-:W-:Y:S01]  /*9290*/  LEA R11, R19, R12, 0x3 ;  /* 0x0000000c130b7211 */ /* 0x000fe200078e18ff */
[----:B--2---:R-:W-:-:S03]  /*92a0*/  @!P6 FMUL R18, R18, R18 ;  /* 0x000000121212e220 */ /* 0x004fc60000400000 */
[----:B------:R-:W-:Y:S01]  /*92b0*/  PRMT R11, RZ, 0x654, R11 ;  /* 0x00000654ff0b7816 */ /* 0x000fe2000000000b */
        /* <DEDUP_REMOVED lines=8> */
[----:B------:R-:W-:-:S02]  /*9340*/  F2FP.F16.F32.PACK_AB R24, R57, R56 ;  /* 0x000000383918723e */ /* 0x000fc400000000ff */
[----:B------:R-:W-:Y:S02]  /*9350*/  F2FP.F16.F32.PACK_AB R25, R59, R58 ;  /* 0x0000003a3b19723e */ /* 0x000fe400000000ff */
[----:B------:R-:W-:Y:S02]  /*9360*/  F2FP.F16.F32.PACK_AB R26, R61, R60 ;  /* 0x0000003c3d1a723e */ /* 0x000fe400000000ff */
[----:B------:R-:W-:Y:S01]  /*9370*/  F2FP.F16.F32.PACK_AB R27, R63, R62 ;  /* 0x0000003e3f1b723e */ /* 0x000fe200000000ff */
[----:B------:R-:W-:-:S03]  /*9380*/  FADD R63, R14, R63 ;  /* 0x0000003f0e3f7221 */ /* 0x000fc60000000000 */
[----:B------:R-:W-:-:S06]  /*9390*/  WARPGROUP.ARRIVE ;  /* 0x00000000000079c5 */ /* 0x000fcc0000000000 */
[----:B------:R-:W-:Y:S01]  /*93a0*/  HGMMA.64x16x16.F32 R136, R24, gdesc[UR4].tnspB, R136, gsb0 ;  /* 0x4020000418887df0 */ /* 0x000fe20008000888 */
[----:B------:R-:W-:Y:S02]  /*93b0*/  R2UR UR6, R28 ;  /* 0x000000001c0672ca */ /* 0x000fe400000e0000 */
[----:B------:R-:W-:Y:S02]  /*93c0*/  R2UR UR7, R29 ;  /* 0x000000001d0772ca */ /* 0x000fe400000e0000 */
[----:B------:R-:W1:Y:S02]  /*93d0*/  MUFU.EX2 R29, R84 ;  /* 0x00000054001d7308 */ /* 0x000e640000000800 */
[----:B-1----:R-:W-:Y:S01]  /*93e0*/  @!P3 FMUL R29, R29, R29 ;  /* 0x0000001d1d1db220 */ /* 0x002fe20000400000 */
        /* <DEDUP_REMOVED lines=8> */
[----:B------:R-:W-:Y:S02]  /*9470*/  R2UR UR19, R23 ;  /* 0x00000000171372ca */ /* 0x000fe400000e0000 */
[----:B------:R-:W-:Y:S01]  /*9480*/  MOV R23, 0xc0000010 ;  /* 0xc000001000177802 */ /* 0x000fe20000000f00 */
        /* <DEDUP_REMOVED lines=17> */
[C---:B------:R-:W-:Y:S01]  /*95a0*/  VIADD R24, R154.reuse, 0x6a0 ;  /* 0x000006a09a187836 */ /* 0x040fe20000000000 */
[----:B------:R-:W-:Y:S01]  /*95b0*/  MOV R25, 0xc0000010 ;  /* 0xc000001000197802 */ /* 0x000fe20000000f00 */
[----:B------:R-:W-:Y:S01]  /*95c0*/  VIADD R26, R154, 0xc0 ;  /* 0x000000c09a1a7836 */ /* 0x000fe20000000000 */
[----:B------:R-:W-:Y:S02]  /*95d0*/  MOV R27, 0xc0000010 ;  /* 0xc0000010001b7802 */ /* 0x000fe40000000f00 */
[----:B------:R-:W-:-:S02]  /*95e0*/  R2UR UR30, R24 ;  /* 0x00000000181e72ca */ /* 0x000fc400000e0000 */
[----:B------:R-:W-:Y:S02]  /*95f0*/  R2UR UR31, R25 ;  /* 0x00000000191f72ca */ /* 0x000fe400000e0000 */
[----:B------:R-:W-:Y:S02]  /*9600*/  R2UR UR10, R26 ;  /* 0x000000001a0a72ca */ /* 0x000fe400000e0000 */
[----:B------:R-:W-:Y:S02]  /*9610*/  R2UR UR11, R27 ;  /* 0x000000001b0b72ca */ /* 0x000fe400000e0000 */
[----:B------:R-:W-:Y:S01]  /*9620*/  F2FP.F16.F32.PACK_AB R24, R65, R64 ;  /* 0x000000404118723e */ /* 0x000fe200000000ff */
[----:B------:R-:W-:Y:S01]  /*9630*/  FADD R64, R21, R64 ;  /* 0x0000004015407221 */ /* 0x000fe20000000000 */
[----:B------:R-:W-:Y:S01]  /*9640*/  F2FP.F16.F32.PACK_AB R25, R67, R66 ;  /* 0x000000424319723e */ /* 0x000fe200000000ff */
[----:B------:R-:W-:Y:S01]  /*9650*/  FADD R66, R63, R66 ;  /* 0x000000423f427221 */ /* 0x000fe20000000000 */
[----:B------:R-:W-:Y:S01]  /*9660*/  F2FP.F16.F32.PACK_AB R26, R69, R68 ;  /* 0x00000044451a723e */ /* 0x000fe200000000ff */
[----:B------:R-:W-:Y:S01]  /*9670*/  FADD R65, R64, R65 ;  /* 0x0000004140417221 */ /* 0x000fe20000000000 */
[----:B------:R-:W-:Y:S01]  /*9680*/  F2FP.F16.F32.PACK_AB R27, R71, R70 ;  /* 0x00000046471b723e */ /* 0x000fe200000000ff */
[----:B------:R-:W-:-:S02]  /*9690*/  FADD R67, R66, R67 ;  /* 0x0000004342437221 */ /* 0x000fc40000000000 */
[----:B------:R-:W-:Y:S01]  /*96a0*/  FADD R68, R65, R68 ;  /* 0x0000004441447221 */ /* 0x000fe20000000000 */
[----:B------:R-:W-:Y:S01]  /*96b0*/  WARPGROUP.ARRIVE ;  /* 0x00000000000079c5 */ /* 0x000fe20000000000 */
[----:B------:R-:W-:Y:S02]  /*96c0*/  FADD R70, R67, R70 ;  /* 0x0000004643467221 */ /* 0x000fe40000000000 */
[----:B------:R-:W-:Y:S02]  /*96d0*/  FADD R69, R68, R69 ;  /* 0x0000004544457221 */ /* 0x000fe40000000000 */
[----:B------:R-:W-:Y:S01]  /*96e0*/  FADD R71, R70, R71 ;  /* 0x0000004746477221 */ /* 0x000fe20000000000 */
[----:B------:R-:W-:Y:S03]  /*96f0*/  HGMMA.64x16x16.F32 R136, R24, gdesc[UR52].tnspB, R136, gsb0 ;  /* 0x4020003418887df0 */ /* 0x000fe60008000888 */
[----:B------:R-:W-:-:S02]  /*9700*/  WARPGROUP.DEPBAR.LE gsb0, 0x0 ;  /* 0x00008000000079c5 */ /* 0x000fc40000010000 */
        /* <DEDUP_REMOVED lines=15> */
[----:B------:R-:W-:Y:S02]  /*9800*/  R2UR UR6, R22 ;  /* 0x00000000160672ca */ /* 0x000fe400000e0000 */
[----:B------:R-:W-:Y:S01]  /*9810*/  R2UR UR7, R23 ;  /* 0x00000000170772ca */ /* 0x000fe200000e0000 */
[----:B------:R-:W-:Y:S01]  /*9820*/  IMAD.MOV.U32 R23, RZ, RZ, -0x3ffffff0 ;  /* 0xc0000010ff177424 */ /* 0x000fe200078e00ff */
[----:B------:R-:W-:Y:S01]  /*9830*/  IADD3 R22, R154, 0x6c0, RZ ;  /* 0x000006c09a167810 */ /* 0x000fe20007ffe0ff */
        /* <DEDUP_REMOVED lines=8> */
[----:B------:R-:W-:Y:S01]  /*98c0*/  IADD3 R26, R154, 0x5c0, RZ ;  /* 0x000005c09a1a7810 */ /* 0x000fe20007ffe0ff */
[----:B------:R-:W-:Y:S01]  /*98d0*/  IMAD.MOV.U32 R25, RZ, RZ, -0x3ffffff0 ;  /* 0xc0000010ff197424 */ /* 0x000fe200078e00ff */
        /* <DEDUP_REMOVED lines=18> */
[----:B------:R-:W-:Y:S01]  /*9a00*/  HGMMA.64x16x16.F32 R136, R24, gdesc[UR8].tnspB, R136, gsb0 ;  /* 0x4020000818887df0 */ /* 0x000fe20008000888 */
[----:B------:R-:W-:Y:S02]  /*9a10*/  R2UR UR10, R22 ;  /* 0x00000000160a72ca */ /* 0x000fe400000e0000 */
[----:B------:R-:W-:Y:S01]  /*9a20*/  R2UR UR11, R23 ;  /* 0x00000000170b72ca */ /* 0x000fe200000e0000 */
[----:B------:R-:W-:Y:S01]  /*9a30*/  FADD R79, R79, R82 ;  /* 0x000000524f4f7221 */ /* 0x000fe20000000000 */
[----:B------:R-:W-:-:S02]  /*9a40*/  IADD3 R22, R154, 0xe0, RZ ;  /* 0x000000e09a167810 */ /* 0x000fc40007ffe0ff */
[----:B------:R-:W-:Y:S01]  /*9a50*/  MOV R23, 0xc0000010 ;  /* 0xc000001000177802 */ /* 0x000fe20000000f00 */
[----:B------:R-:W-:-:S04]  /*9a60*/  FADD R79, R79, R83 ;  /* 0x000000534f4f7221 */ /* 0x000fc80000000000 */
[----:B------:R-:W-:Y:S01]  /*9a70*/  FADD R79, R79, R86 ;  /* 0x000000564f4f7221 */ /* 0x000fe20000000000 */
        /* <DEDUP_REMOVED lines=25> */
[----:B------:R-:W-:Y:S02]  /*9c10*/  MOV R23, 0xc0000010 ;  /* 0xc000001000177802 */ /* 0x000fe40000000f00 */
[----:B------:R-:W-:Y:S02]  /*9c20*/  R2UR UR22, R22 ;  /* 0x00000000161672ca */ /* 0x000fe400000e0000 */
[----:B------:R-:W-:-:S02]  /*9c30*/  R2UR UR23, R23 ;  /* 0x00000000171772ca */ /* 0x000fc400000e0000 */
[C---:B------:R-:W-:Y:S02]  /*9c40*/  IADD3 R22, R154.reuse, 0x5e0, RZ ;  /* 0x000005e09a167810 */ /* 0x040fe40007ffe0ff */
[----:B------:R-:W-:Y:S01]  /*9c50*/  MOV R23, 0xc0000010 ;  /* 0xc000001000177802 */ /* 0x000fe20000000f00 */
[----:B------:R-:W-:Y:S02]  /*9c60*/  WARPGROUP.DEPBAR.LE gsb0, 0x0 ;  /* 0x00008000000079c5 */ /* 0x000fe40000010000 */
[----:B------:R-:W-:Y:S01]  /*9c70*/  IMAD.MOV.U32 R27, RZ, RZ, -0x3ffffff0 ;  /* 0xc0000010ff1b7424 */ /* 0x000fe200078e00ff */
[C---:B------:R-:W-:Y:S02]  /*9c80*/  IADD3 R24, R154.reuse, 0x2e0, RZ ;  /* 0x000002e09a187810 */ /* 0x040fe40007ffe0ff */
[C---:B------:R-:W-:Y:S01]  /*9c90*/  IADD3 R26, R154.reuse, 0x3e0, RZ ;  /* 0x000003e09a1a7810 */ /* 0x040fe20007ffe0ff */
[----:B------:R-:W-:Y:S01]  /*9ca0*/  VIADD R154, R154, 0x6e0 ;  /* 0x000006e09a9a7836 */ /* 0x000fe20000000000 */
[----:B------:R-:W-:-:S02]  /*9cb0*/  MOV R25, 0xc0000010 ;  /* 0xc000001000197802 */ /* 0x000fc40000000f00 */
[----:B------:R-:W-:Y:S02]  /*9cc0*/  R2UR UR14, R24 ;  /* 0x00000000180e72ca */ /* 0x000fe400000e0000 */
[----:B------:R-:W-:Y:S02]  /*9cd0*/  R2UR UR15, R25 ;  /* 0x00000000190f72ca */ /* 0x000fe400000e0000 */
[----:B------:R-:W-:Y:S02]  /*9ce0*/  R2UR UR18, R26 ;  /* 0x000000001a1272ca */ /* 0x000fe400000e0000 */
[----:B------:R-:W-:Y:S02]  /*9cf0*/  R2UR UR19, R27 ;  /* 0x000000001b1372ca */ /* 0x000fe400000e0000 */
[----:B------:R-:W-:Y:S01]  /*9d00*/  F2FP.F16.F32.PACK_AB R24, R81, R80 ;  /* 0x000000505118723e */ /* 0x000fe200000000ff */
[----:B------:R-:W-:Y:S01]  /*9d10*/  FADD R80, R77, R80 ;  /* 0x000000504d507221 */ /* 0x000fe20000000000 */
[----:B------:R-:W-:-:S02]  /*9d20*/  F2FP.F16.F32.PACK_AB R25, R83, R82 ;  /* 0x000000525319723e */ /* 0x000fc400000000ff */
[----:B------:R-:W-:Y:S01]  /*9d30*/  F2FP.F16.F32.PACK_AB R26, R20, R29 ;  /* 0x0000001d141a723e */ /* 0x000fe200000000ff */
[----:B------:R-:W-:Y:S01]  /*9d40*/  FADD R80, R80, R81 ;  /* 0x0000005150507221 */ /* 0x000fe20000000000 */
[----:B------:R-:W-:Y:S01]  /*9d50*/  F2FP.F16.F32.PACK_AB R27, R18, R86 ;  /* 0x00000056121b723e */ /* 0x000fe200000000ff */
[----:B------:R-:W-:Y:S02]  /*9d60*/  FADD R18, R79, R18 ;  /* 0x000000124f127221 */ /* 0x000fe40000000000 */
[----:B------:R-:W-:Y:S01]  /*9d70*/  FADD R80, R80, R29 ;  /* 0x0000001d50507221 */ /* 0x000fe20000000000 */
[----:B------:R-:W-:-:S03]  /*9d80*/  WARPGROUP.ARRIVE ;  /* 0x00000000000079c5 */ /* 0x000fc60000000000 */
[----:B------:R-:W-:-:S03]  /*9d90*/  FADD R14, R80, R20 ;  /* 0x00000014500e7221 */ /* 0x000fc60000000000 */
        /* <DEDUP_REMOVED lines=25> */
[----:B------:R-:W-:Y:S05]  /*9f30*/  @P1 BRA `(.L_x_32) ;  /* 0x00000004002c1947 */ /* 0x000fea0003800000 */
[----:B------:R-:W-:Y:S01]  /*9f40*/  ISETP.LT.OR P1, PT, R6, 0x1, !P0 ;  /* 0x000000010600780c */ /* 0x000fe20004721670 */
[----:B------:R-:W-:-:S12]  /*9f50*/  BSSY B0, `(.L_x_33) ;  /* 0x0000048000007945 */ /* 0x000fd80003800000 */
[----:B------:R-:W-:Y:S05]  /*9f60*/  @P1 BRA `(.L_x_34) ;  /* 0x0000000400181947 */ /* 0x000fea0003800000 */
[----:B-1----:R-:W-:Y:S02]  /*9f70*/  LEA R11, R5, R2, 0x3 ;  /* 0x00000002050b7211 */ /* 0x002fe400078e18ff */
[----:B------:R-:W-:Y:S02]  /*9f80*/  SHF.L.U32 R20, R4, 0x1f, RZ ;  /* 0x0000001f04147819 */ /* 0x000fe400000006ff */
[----:B------:R-:W-:Y:S02]  /*9f90*/  ISETP.NE.AND P2, PT, R16, RZ, PT ;  /* 0x000000ff1000720c */ /* 0x000fe40003f45270 */
[----:B------:R-:W1:Y:S02]  /*9fa0*/  SYNCS.PHASECHK.TRANS64.TRYWAIT P1, [R11+URZ+0x1f820], R20 ;  /* 0x01f820140b0075a7 */ /* 0x000e64000802017f */
[----:B-1----:R-:W-:Y:S09]  /*9fb0*/  @!P1 BRA `(.L_x_35) ;  /* 0x0000002400909947 */ /* 0x002ff20003800000 */
.L_x_80:
[----:B------:R-:W-:Y:S05]  /*9fc0*/  @P2 BRA `(.L_x_36) ;  /* 0x0000000000142947 */ /* 0x000fea0003800000 */
[----:B------:R-:W-:Y:S01]  /*9fd0*/  LOP3.LUT P1, RZ, R17, 0x1f, RZ, 0xc0, !PT ;  /* 0x0000001f11ff7812 */ /* 0x000fe2000782c0ff */
[----:B-1----:R-:W-:-:S04]  /*9fe0*/  IMAD.MOV.U32 R20, RZ, RZ, 0x7000 ;  /* 0x00007000ff147424 */ /* 0x002fc800078e00ff */
[----:B------:R2:W-:Y:S08]  /*9ff0*/  SYNCS.ARRIVE.TRANS64 RZ, [R11+URZ+0x1f800], R20 ;  /* 0x01f800140bff79a7 */ /* 0x0005f0000800003f */
[----:B------:R-:W-:Y:S05]  /*a000*/  @!P1 BRA `(.L_x_36) ;  /* 0x0000000000049947 */ /* 0x000fea0003800000 */
[----:B------:R-:W-:Y:S01]  /*a010*/  BPT.TRAP 0x1 ;  /* 0x000000040000795c */ /* 0x000fe20000300000 */
.L_x_36:
[----:B-12---:R-:W-:Y:S01]  /*a020*/  IMAD R20, R5, 0x7000, R2 ;  /* 0x0000700005147824 */ /* 0x006fe200078e0202 */
        /* <DEDUP_REMOVED lines=10> */
[----:B------:R-:W-:Y:S01]  /*a0d0*/  UMOV UR42, 0x10 ;  /* 0x00000010002a7882 */ /* 0x000fe20000000000 */
[----:B------:R-:W-:Y:S01]  /*a0e0*/  UMOV UR44, UR52 ;  /* 0x00000034002c7c82 */ /* 0x000fe20008000000 */
[----:B------:R-:W-:Y:S01]  /*a0f0*/  UMOV UR45, UR53 ;  /* 0x00000035002d7c82 */ /* 0x000fe20008000000 */
[----:B------:R-:W-:Y:S01]  /*a100*/  UIADD3 UR49, UR49, 0x1f800, URZ ;  /* 0x0001f80031317890 */ /* 0x000fe2000fffe03f */
[----:B------:R-:W-:Y:S01]  /*a110*/  ISETP.NE.AND P1, PT, R5, 0x4, PT ;  /* 0x000000040500780c */ /* 0x000fe20003f25270 */
[----:B------:R-:W-:Y:S01]  /*a120*/  USHF.L.U32 UR51, UR51, 0x7, URZ ;  /* 0x0000000733337899 */ /* 0x000fe2000800063f */
[----:B------:R-:W-:Y:S01]  /*a130*/  IADD3 R7, R7, 0x1, RZ ;  /* 0x0000000107077810 */ /* 0x000fe20007ffe0ff */
[----:B------:R-:W-:Y:S01]  /*a140*/  UIADD3 UR48, UR17, 0x3800, URZ ;  /* 0x0000380011307890 */ /* 0x000fe2000fffe03f */
[----:B------:R-:W-:Y:S01]  /*a150*/  SEL R11, RZ, 0x1, P1 ;  /* 0x00000001ff0b7807 */ /* 0x000fe20000800000 */
        /* <DEDUP_REMOVED lines=39> */
.L_x_34:
[----:B------:R-:W-:Y:S05]  /*a3d0*/  BSYNC B0 ;  /* 0x0000000000007941 */ /* 0x000fea0003800000 */
.L_x_33:
[----:B------:R-:W-:-:S07]  /*a3e0*/  VIADD R6, R6, 0xffffffff ;  /* 0xffffffff06067836 */ /* 0x000fce0000000000 */
.L_x_32:
[C---:B------:R-:W-:Y:S01]  /*a3f0*/  ISETP.GT.AND P3, PT, R13.reuse, 0x2, PT ;  /* 0x000000020d00780c */ /* 0x040fe20003f64270 */
[----:B------:R-:W-:Y:S01]  /*a400*/  VIADD R13, R13, 0xffffffff ;  /* 0xffffffff0d0d7836 */ /* 0x000fe20000000000 */
[----:B------:R-:W-:Y:S02]  /*a410*/  IADD3 R15, R15, 0x1, RZ ;  /* 0x000000010f0f7810 */ /* 0x000fe40007ffe0ff */
[----:B-1----:R-:W-:Y:S02]  /*a420*/  IADD3 R11, R19, 0x1, RZ ;  /* 0x00000001130b7810 */ /* 0x002fe40007ffe0ff */
[----:B------:R-:W-:Y:S02]  /*a430*/  ISETP.NE.AND P1, PT, R15, 0x4, PT ;  /* 0x000000040f00780c */ /* 0x000fe40003f25270 */
[----:B------:R-:W-:Y:S02]  /*a440*/  ISETP.NE.AND P2, PT, R11, 0x4, PT ;  /* 0x000000040b00780c */ /* 0x000fe40003f45270 */
[----:B------:R-:W-:-:S02]  /*a450*/  SEL R20, RZ, 0x1, P1 ;  /* 0x00000001ff147807 */ /* 0x000fc40000800000 */
[----:B------:R-:W-:Y:S02]  /*a460*/  MOV R155, R0 ;  /* 0x00000000009b7202 */ /* 0x000fe40000000f00 */
[----:B------:R-:W-:Y:S02]  /*a470*/  LOP3.LUT R3, R3, R20, RZ, 0x3c, !PT ;  /* 0x0000001403037212 */ /* 0x000fe400078e3cff */
[----:B------:R-:W-:Y:S02]  /*a480*/  MOV R19, R10 ;  /* 0x0000000a00137202 */ /* 0x000fe40000000f00 */
[----:B------:R-:W-:Y:S02]  /*a490*/  SEL R15, R15, RZ, P1 ;  /* 0x000000ff0f0f7207 */ /* 0x000fe40000800000 */
[----:B------:R-:W-:Y:S01]  /*a4a0*/  SEL R11, R11, RZ, P2 ;  /* 0x000000ff0b0b7207 */ /* 0x000fe20001000000 */
[----:B------:R-:W-:Y:S06]  /*a4b0*/  @P3 BRA `(.L_x_37) ;  /* 0xffffffb000d43947 */ /* 0x000fec000383ffff */
.L_x_24:
[----:B------:R-:W-:Y:S05]  /*a4c0*/  WARPSYNC.ALL ;  /* 0x0000000000007948 */ /* 0x000fea0003800000 */
[----:B------:R-:W2:Y:S01]  /*a4d0*/  SHFL.BFLY PT, R3, R14, 0x1, 0x1f ;  /* 0x0c201f000e037f89 */ /* 0x000ea200000e0000 */
[----:B------:R-:W-:Y:S01]  /*a4e0*/  BSSY B0, `(.L_x_38) ;  /* 0x0000022000007945 */ /* 0x000fe20003800000 */
[----:B------:R-:W-:Y:S01]  /*a4f0*/  MOV R8, 0x3f800000 ;  /* 0x3f80000000087802 */ /* 0x000fe20000000f00 */
[----:B------:R-:W-:Y:S01]  /*a500*/  IMAD.MOV.U32 R6, RZ, RZ, 0x7f800000 ;  /* 0x7f800000ff067424 */ /* 0x000fe200078e00ff */
[----:B------:R-:W3:Y:S01]  /*a510*/  SHFL.BFLY PT, R5, R18, 0x1, 0x1f ;  /* 0x0c201f0012057f89 */ /* 0x000ee200000e0000 */
[----:B-1----:R-:W-:Y:S01]  /*a520*/  MOV R11, 0x3f800000 ;  /* 0x3f800000000b7802 */ /* 0x002fe20000000f00 */
[----:B--2---:R-:W-:Y:S01]  /*a530*/  FADD R3, R3, R14 ;  /* 0x0000000e03037221 */ /* 0x004fe20000000000 */
[----:B---3--:R-:W-:-:S04]  /*a540*/  FADD R19, R5, R18 ;  /* 0x0000001205137221 */ /* 0x008fc80000000000 */
[----:B------:R-:W1:Y:S01]  /*a550*/  SHFL.BFLY PT, R4, R3, 0x2, 0x1f ;  /* 0x0c401f0003047f89 */ /* 0x000e6200000e0000 */
[----:B------:R-:W-:-:S03]  /*a560*/  IMAD.MOV.U32 R5, RZ, RZ, 0x7f800000 ;  /* 0x7f800000ff057424 */ /* 0x000fc600078e00ff */
[----:B------:R-:W2:Y:S01]  /*a570*/  SHFL.BFLY PT, R20, R19, 0x2, 0x1f ;  /* 0x0c401f0013147f89 */ /* 0x000ea200000e0000 */
[C---:B-1----:R-:W-:Y:S01]  /*a580*/  FSETP.NE.AND P0, PT, R3.reuse, -R4, PT ;  /* 0x800000040300720b */ /* 0x042fe20003f05000 */
[----:B------:R-:W-:Y:S01]  /*a590*/  FADD R4, R3, R4 ;  /* 0x0000000403047221 */ /* 0x000fe20000000000 */
[----:B--2---:R-:W-:-:S11]  /*a5a0*/  FADD R7, R19, R20 ;  /* 0x0000001413077221 */ /* 0x004fd60000000000 */
[----:B------:R-:W-:Y:S05]  /*a5b0*/  @!P0 BRA `(.L_x_39) ;  /* 0x0000000000508947 */ /* 0x000fea0003800000 */
[----:B------:R-:W-:Y:S01]  /*a5c0*/  IADD3 R3, R4, 0x1800000, RZ ;  /* 0x0180000004037810 */ /* 0x000fe20007ffe0ff */
[----:B------:R-:W-:Y:S03]  /*a5d0*/  BSSY B1, `(.L_x_40) ;  /* 0x000000b000017945 */ /* 0x000fe60003800000 */
[----:B------:R-:W-:-:S04]  /*a5e0*/  LOP3.LUT R3, R3, 0x7f800000, RZ, 0xc0, !PT ;  /* 0x7f80000003037812 */ /* 0x000fc800078ec0ff */
[----:B------:R-:W-:-:S13]  /*a5f0*/  ISETP.GT.U32.AND P0, PT, R3, 0x1ffffff, PT ;  /* 0x01ffffff0300780c */ /* 0x000fda0003f04070 */
[----:B------:R-:W-:Y:S05]  /*a600*/  @P0 BRA `(.L_x_41) ;  /* 0x00000000000c0947 */ /* 0x000fea0003800000 */
[----:B------:R-:W-:-:S07]  /*a610*/  MOV R15, 0xa630 ;  /* 0x0000a630000f7802 */ /* 0x000fce0000000f00 */
[----:B------:R-:W-:Y:S05]  /*a620*/  CALL.REL.NOINC `($__internal_0_$__cuda_sm20_rcp_rn_f32_slowpath) ;  /* 0x0000002000087944 */ /* 0x000fea0003c00000 */
[----:B------:R-:W-:Y:S05]  /*a630*/  BRA `(.L_x_42) ;  /* 0x0000000000107947 */ /* 0x000fea0003800000 */
.L_x_41:
[----:B------:R-:W1:Y:S02]  /*a640*/  MUFU.RCP R11, R4 ;  /* 0x00000004000b7308 */ /* 0x000e640000001000 */
[----:B-1----:R-:W-:-:S04]  /*a650*/  FFMA R3, R4, R11, -1 ;  /* 0xbf80000004037423 */ /* 0x002fc8000000000b */
[----:B------:R-:W-:-:S04]  /*a660*/  FADD.FTZ R6, -R3, -RZ ;  /* 0x800000ff03067221 */ /* 0x000fc80000010100 */
[----:B------:R-:W-:-:S07]  /*a670*/  FFMA R11, R11, R6, R11 ;  /* 0x000000060b0b7223 */ /* 0x000fce000000000b */
.L_x_42:
[----:B------:R-:W-:Y:S05]  /*a680*/  BSYNC B1 ;  /* 0x0000000000017941 */ /* 0x000fea0003800000 */
.L_x_40:
[----:B------:R-:W-:Y:S01]  /*a690*/  FSETP.GEU.AND P0, PT, |R4|, 1.175494350822287508e-38, PT ;  /* 0x008000000400780b */ /* 0x000fe20003f0e200 */
[----:B------:R-:W-:-:S12]  /*a6a0*/  ULDC UR6, c[0x0][0x600] ;  /* 0x0001800000067ab9 */ /* 0x000fd80000000800 */
[----:B------:R-:W-:-:S04]  /*a6b0*/  @!P0 FMUL R4, R4, 16777216 ;  /* 0x4b80000004048820 */ /* 0x000fc80000400000 */
[----:B------:R-:W1:Y:S02]  /*a6c0*/  MUFU.LG2 R3, R4 ;  /* 0x0000000400037308 */ /* 0x000e640000000c00 */
[----:B-1----:R-:W-:-:S04]  /*a6d0*/  @!P0 FADD R3, R3, -24 ;  /* 0xc1c0000003038421 */ /* 0x002fc80000000000 */
[----:B------:R-:W-:-:S04]  /*a6e0*/  FMUL R3, R3, 0.69314718246459960938 ;  /* 0x3f31721803037820 */ /* 0x000fc80000400000 */
[----:B------:R-:W-:-:S07]  /*a6f0*/  FFMA R6, R0, UR6, R3 ;  /* 0x0000000600067c23 */ /* 0x000fce0008000003 */
.L_x_39:
[----:B------:R-:W-:Y:S05]  /*a700*/  BSYNC B0 ;  /* 0x0000000000007941 */ /* 0x000fea0003800000 */
.L_x_38:
[----:B------:R-:W-:Y:S01]  /*a710*/  FSETP.NE.AND P0, PT, R19, -R20, PT ;  /* 0x800000141300720b */ /* 0x000fe20003f05000 */
[----:B------:R-:W-:Y:S01]  /*a720*/  ULDC UR4, c[0x0][0x608] ;  /* 0x0001820000047ab9 */ /* 0x000fe20000000800 */
[----:B------:R-:W-:Y:S01]  /*a730*/  BSSY B0, `(.L_x_43) ;  /* 0x0000035000007945 */ /* 0x000fe20003800000 */
[----:B------:R-:W-:-:S04]  /*a740*/  FMUL R11, R11, UR4 ;  /* 0x000000040b0b7c20 */ /* 0x000fc80008400000 */
[-C--:B------:R-:W-:Y:S01]  /*a750*/  FMUL R136, R136, R11.reuse ;  /* 0x0000000b88887220 */ /* 0x080fe20000400000 */
        /* <DEDUP_REMOVED lines=26> */
[----:B------:R-:W-:Y:S01]  /*a900*/  FMUL R93, R93, R11 ;  /* 0x0000000b5d5d7220 */ /* 0x000fe20000400000 */
[----:B------:R-:W-:Y:S06]  /*a910*/  @!P0 BRA `(.L_x_44) ;  /* 0x0000000000588947 */ /* 0x000fec0003800000 */
[----:B------:R-:W-:Y:S01]  /*a920*/  IADD3 R0, R7, 0x1800000, RZ ;  /* 0x0180000007007810 */ /* 0x000fe20007ffe0ff */
[----:B------:R-:W-:Y:S03]  /*a930*/  BSSY B1, `(.L_x_45) ;  /* 0x000000d000017945 */ /* 0x000fe60003800000 */
[----:B------:R-:W-:-:S04]  /*a940*/  LOP3.LUT R0, R0, 0x7f800000, RZ, 0xc0, !PT ;  /* 0x7f80000000007812 */ /* 0x000fc800078ec0ff */
[----:B------:R-:W-:-:S13]  /*a950*/  ISETP.GT.U32.AND P0, PT, R0, 0x1ffffff, PT ;  /* 0x01ffffff0000780c */ /* 0x000fda0003f04070 */
[----:B------:R-:W-:Y:S05]  /*a960*/  @P0 BRA `(.L_x_46) ;  /* 0x0000000000140947 */ /* 0x000fea0003800000 */
[----:B------:R-:W-:Y:S01]  /*a970*/  IMAD.MOV.U32 R4, RZ, RZ, R7 ;  /* 0x000000ffff047224 */ /* 0x000fe200078e0007 */
[----:B------:R-:W-:-:S07]  /*a980*/  MOV R15, 0xa9a0 ;  /* 0x0000a9a0000f7802 */ /* 0x000fce0000000f00 */
[----:B------:R-:W-:Y:S05]  /*a990*/  CALL.REL.NOINC `($__internal_0_$__cuda_sm20_rcp_rn_f32_slowpath) ;  /* 0x0000001c002c7944 */ /* 0x000fea0003c00000 */
[----:B------:R-:W-:Y:S01]  /*a9a0*/  MOV R8, R11 ;  /* 0x0000000b00087202 */ /* 0x000fe20000000f00 */
[----:B------:R-:W-:Y:S06]  /*a9b0*/  BRA `(.L_x_47) ;  /* 0x0000000000107947 */ /* 0x000fec0003800000 */
.L_x_46:
[----:B------:R-:W1:Y:S02]  /*a9c0*/  MUFU.RCP R8, R7 ;  /* 0x0000000700087308 */ /* 0x000e640000001000 */
[----:B-1----:R-:W-:-:S04]  /*a9d0*/  FFMA R0, R7, R8, -1 ;  /* 0xbf80000007007423 */ /* 0x002fc80000000008 */
[----:B------:R-:W-:-:S04]  /*a9e0*/  FADD.FTZ R3, -R0, -RZ ;  /* 0x800000ff00037221 */ /* 0x000fc80000010100 */
[----:B------:R-:W-:-:S07]  /*a9f0*/  FFMA R8, R8, R3, R8 ;  /* 0x0000000308087223 */ /* 0x000fce0000000008 */
.L_x_47:
[----:B------:R-:W-:Y:S05]  /*aa00*/  BSYNC B1 ;  /* 0x0000000000017941 */ /* 0x000fea0003800000 */
.L_x_45:
[----:B------:R-:W-:Y:S01]  /*aa10*/  FSETP.GEU.AND P0, PT, |R7|, 1.175494350822287508e-38, PT ;  /* 0x008000000700780b */ /* 0x000fe20003f0e200 */
[----:B------:R-:W-:-:S12]  /*aa20*/  ULDC UR4, c[0x0][0x600] ;  /* 0x0001800000047ab9 */ /* 0x000fd80000000800 */
[----:B------:R-:W-:-:S04]  /*aa30*/  @!P0 FMUL R7, R7, 16777216 ;  /* 0x4b80000007078820 */ /* 0x000fc80000400000 */
[----:B------:R-:W1:Y:S02]  /*aa40*/  MUFU.LG2 R0, R7 ;  /* 0x0000000700007308 */ /* 0x000e640000000c00 */
[----:B-1----:R-:W-:-:S04]  /*aa50*/  @!P0 FADD R0, R0, -24 ;  /* 0xc1c0000000008421 */ /* 0x002fc80000000000 */
[----:B------:R-:W-:-:S04]  /*aa60*/  FMUL R5, R0, 0.69314718246459960938 ;  /* 0x3f31721800057820 */ /* 0x000fc80000400000 */
[----:B------:R-:W-:-:S07]  /*aa70*/  FFMA R5, R10, UR4, R5 ;  /* 0x000000040a057c23 */ /* 0x000fce0008000005 */
.L_x_44:
[----:B------:R-:W-:Y:S05]  /*aa80*/  BSYNC B0 ;  /* 0x0000000000007941 */ /* 0x000fea0003800000 */
.L_x_43:
[C---:B------:R-:W-:Y:S01]  /*aa90*/  LOP3.LUT P0, R19, R17.reuse, 0x3, RZ, 0xc0, !PT ;  /* 0x0000000311137812 */ /* 0x040fe2000780c0ff */
[----:B------:R-:W-:Y:S01]  /*aaa0*/  ULDC UR4, c[0x0][0x608] ;  /* 0x0001820000047ab9 */ /* 0x000fe20000000800 */
[----:B------:R-:W-:Y:S01]  /*aab0*/  LOP3.LUT R3, R17, 0x60, RZ, 0xc0, !PT ;  /* 0x0000006011037812 */ /* 0x000fe200078ec0ff */
[----:B------:R-:W-:Y:S01]  /*aac0*/  FMUL R0, R8, UR4 ;  /* 0x0000000408007c20 */ /* 0x000fe20008400000 */
[----:B------:R-:W-:Y:S01]  /*aad0*/  ULDC.64 UR8, c[0x0][0x208] ;  /* 0x0000820000087ab9 */ /* 0x000fe20000000a00 */
[----:B------:R-:W-:Y:S01]  /*aae0*/  BSSY B0, `(.L_x_48) ;  /* 0x0000028000007945 */ /* 0x000fe20003800000 */
[----:B------:R-:W-:Y:S01]  /*aaf0*/  SHF.R.U32.HI R18, RZ, 0x5, R3 ;  /* 0x00000005ff127819 */ /* 0x000fe20000011603 */
        /* <DEDUP_REMOVED lines=16> */
[----:B------:R-:W-:Y:S06]  /*ac00*/  @P0 BRA `(.L_x_49) ;  /* 0x0000000000540947 */ /* 0x000fec0003800000 */
[----:B------:R-:W1:Y:S01]  /*ac10*/  S2UR UR4, SR_CTAID.X ;  /* 0x00000000000479c3 */ /* 0x000e620000002500 */
[----:B------:R-:W-:Y:S02]  /*ac20*/  SHF.R.U32.HI R3, RZ, 0x2, R17 ;  /* 0x00000002ff037819 */ /* 0x000fe40000011611 */
[----:B------:R-:W-:Y:S02]  /*ac30*/  SHF.L.U32 R4, R18, 0x4, RZ ;  /* 0x0000000412047819 */ /* 0x000fe400000006ff */
[----:B------:R-:W-:-:S04]  /*ac40*/  LOP3.LUT R3, R3, 0x7, RZ, 0xc0, !PT ;  /* 0x0000000703037812 */ /* 0x000fc800078ec0ff */
[----:B------:R-:W-:Y:S01]  /*ac50*/  LOP3.LUT R3, R4, 0xfffffff0, R3, 0xe2, !PT ;  /* 0xfffffff004037812 */ /* 0x000fe200078ee203 */
[----:B-1----:R-:W-:-:S03]  /*ac60*/  USHF.L.U32 UR6, UR4, 0x6, URZ ;  /* 0x0000000604067899 */ /* 0x002fc6000800063f */
[----:B------:R-:W-:Y:S02]  /*ac70*/  ULDC.64 UR4, c[0x0][0x688] ;  /* 0x0001a20000047ab9 */ /* 0x000fe40000000a00 */
[----:B------:R-:W-:Y:S02]  /*ac80*/  UIMAD UR4, UR52, UR4, UR6 ;  /* 0x00000004340472a4 */ /* 0x000fe4000f8e0206 */
[----:B------:R-:W-:Y:S02]  /*ac90*/  LOP3.LUT R4, R3, UR6, RZ, 0xfc, !PT ;  /* 0x0000000603047c12 */ /* 0x000fe4000f8efcff */
[----:B------:R-:W-:-:S03]  /*aca0*/  UIMAD UR4, UR53, UR5, UR4 ;  /* 0x00000005350472a4 */ /* 0x000fc6000f8e0204 */
[C---:B------:R-:W-:Y:S01]  /*acb0*/  VIADD R7, R4.reuse, 0x8 ;  /* 0x0000000804077836 */ /* 0x040fe20000000000 */
[----:B------:R-:W-:Y:S02]  /*acc0*/  ULDC UR5, c[0x0][0x288] ;  /* 0x0000a20000057ab9 */ /* 0x000fe40000000800 */
[----:B------:R-:W-:Y:S02]  /*acd0*/  ISETP.GE.U32.AND P0, PT, R4, UR5, PT ;  /* 0x0000000504007c0c */ /* 0x000fe4000bf06070 */
[----:B------:R-:W-:Y:S02]  /*ace0*/  IADD3 R3, P2, R3, UR4, RZ ;  /* 0x0000000403037c10 */ /* 0x000fe4000ff5e0ff */
[----:B------:R-:W-:Y:S01]  /*acf0*/  ISETP.GE.U32.AND P1, PT, R7, UR5, PT ;  /* 0x0000000507007c0c */ /* 0x000fe2000bf26070 */
[----:B------:R-:W-:Y:S01]  /*ad00*/  ULDC.64 UR4, c[0x0][0x680] ;  /* 0x0001a00000047ab9 */ /* 0x000fe20000000a00 */
[----:B------:R-:W-:Y:S02]  /*ad10*/  IADD3.X R4, RZ, RZ, RZ, P2, !PT ;  /* 0x000000ffff047210 */ /* 0x000fe400017fe4ff */
[----:B------:R-:W-:-:S04]  /*ad20*/  LEA R8, P2, R3, UR4, 0x2 ;  /* 0x0000000403087c11 */ /* 0x000fc8000f8410ff */
[----:B------:R-:W-:-:S05]  /*ad30*/  LEA.HI.X R9, R3, UR5, R4, 0x2, P2 ;  /* 0x0000000503097c11 */ /* 0x000fca00090f1404 */
[----:B------:R1:W-:Y:S04]  /*ad40*/  @!P0 STG.E desc[UR8][R8.64], R6 ;  /* 0x0000000608008986 */ /* 0x0003e8000c101908 */
[----:B------:R1:W-:Y:S02]  /*ad50*/  @!P1 STG.E desc[UR8][R8.64+0x20], R5 ;  /* 0x0000200508009986 */ /* 0x0003e4000c101908 */
.L_x_49:
[----:B------:R-:W-:Y:S05]  /*ad60*/  BSYNC B0 ;  /* 0x0000000000007941 */ /* 0x000fea0003800000 */
.L_x_48:
[----:B------:R-:W-:Y:S01]  /*ad70*/  ULDC.64 UR4, c[0x0][0x730] ;  /* 0x0001cc0000047ab9 */ /* 0x000fe20000000a00 */
[-C--:B------:R-:W-:Y:S01]  /*ad80*/  FMUL R39, R106, R0.reuse ;  /* 0x000000006a277220 */ /* 0x080fe20000400000 */
[----:B------:R-:W-:Y:S01]  /*ad90*/  ISETP.NE.U32.AND P0, PT, RZ, UR4, PT ;  /* 0x00000004ff007c0c */ /* 0x000fe2000bf05070 */
[-C--:B------:R-:W-:Y:S01]  /*ada0*/  FMUL R107, R107, R0.reuse ;  /* 0x000000006b6b7220 */ /* 0x080fe20000400000 */
[-C--:B------:R-:W-:Y:S01]  /*adb0*/  FMUL R41, R110, R0.reuse ;  /* 0x000000006e297220 */ /* 0x080fe20000400000 */
[-C--:B------:R-:W-:Y:S01]  /*adc0*/  FMUL R111, R111, R0.reuse ;  /* 0x000000006f6f7220 */ /* 0x080fe20000400000 */
[----:B------:R-:W-:Y:S01]  /*add0*/  ISETP.NE.AND.EX P0, PT, RZ, UR5, PT, P0 ;  /* 0x00000005ff007c0c */ /* 0x000fe2000bf05300 */
[-C--:B------:R-:W-:Y:S01]  /*ade0*/  FMUL R43, R98, R0.reuse ;  /* 0x00000000622b7220 */ /* 0x080fe20000400000 */
[-C--:B------:R-:W-:Y:S01]  /*adf0*/  FMUL R99, R99, R0.reuse ;  /* 0x0000000063637220 */ /* 0x080fe20000400000 */
[-C--:B------:R-:W-:Y:S01]  /*ae00*/  FMUL R45, R102, R0.reuse ;  /* 0x00000000662d7220 */ /* 0x080fe20000400000 */
[-C--:B------:R-:W-:Y:S01]  /*ae10*/  FMUL R103, R103, R0.reuse ;  /* 0x0000000067677220 */ /* 0x080fe20000400000 */
[-C--:B------:R-:W-:Y:S01]  /*ae20*/  FMUL R47, R90, R0.reuse ;  /* 0x000000005a2f7220 */ /* 0x080fe20000400000 */
[-C--:B------:R-:W-:Y:S01]  /*ae30*/  FMUL R91, R91, R0.reuse ;  /* 0x000000005b5b7220 */ /* 0x080fe20000400000 */
[-C--:B------:R-:W-:Y:S01]  /*ae40*/  FMUL R49, R94, R0.reuse ;  /* 0x000000005e317220 */ /* 0x080fe20000400000 */
[----:B------:R-:W-:-:S05]  /*ae50*/  FMUL R95, R95, R0 ;  /* 0x000000005f5f7220 */ /* 0x000fca0000400000 */
[----:B------:R-:W-:Y:S05]  /*ae60*/  @P0 BRA `(.L_x_50) ;  /* 0x0000000000200947 */ /* 0x000fea0003800000 */
[----:B------:R-:W-:Y:S02]  /*ae70*/  ULDC.64 UR4, c[0x0][0x728] ;  /* 0x0001ca0000047ab9 */ /* 0x000fe40000000a00 */
[----:B------:R-:W-:-:S04]  /*ae80*/  ISETP.NE.U32.AND P0, PT, RZ, UR4, PT ;  /* 0x00000004ff007c0c */ /* 0x000fc8000bf05070 */
[----:B------:R-:W-:-:S13]  /*ae90*/  ISETP.NE.AND.EX P0, PT, RZ, UR5, PT, P0 ;  /* 0x00000005ff007c0c */ /* 0x000fda000bf05300 */
[----:B------:R-:W-:Y:S05]  /*aea0*/  @!P0 BRA `(.L_x_51) ;  /* 0x00000000000c8947 */ /* 0x000fea0003800000 */
[----:B-1----:R-:W1:Y:S02]  /*aeb0*/  LDC.64 R4, c[0x0][0x728] ;  /* 0x0001ca00ff047b82 */ /* 0x002e640000000a00 */
[----:B-1----:R2:W5:Y:S01]  /*aec0*/  LDG.E R4, desc[UR8][R4.64] ;  /* 0x0000000804047981 */ /* 0x002562000c1e1900 */
[----:B------:R-:W-:Y:S05]  /*aed0*/  BRA `(.L_x_50) ;  /* 0x0000000000047947 */ /* 0x000fea0003800000 */
.L_x_51:
[----:B------:R-:W3:Y:S02]  /*aee0*/  LDC R4, c[0x0][0x720] ;  /* 0x0001c800ff047b82 */ /* 0x000ee40000000800 */
.L_x_50:
[----:B------:R-:W-:Y:S02]  /*aef0*/  MOV R0, RZ ;  /* 0x000000ff00007202 */ /* 0x000fe40000000f00 */
[----:B---3-5:R-:W-:Y:S02]  /*af00*/  MOV R32, R4 ;  /* 0x0000000400207202 */ /* 0x028fe40000000f00 */
[----:B------:R-:W-:-:S13]  /*af10*/  LOP3.LUT P0, RZ, R0, 0x9f, RZ, 0xc0, !PT ;  /* 0x0000009f00ff7812 */ /* 0x000fda000780c0ff */
[----:B------:R-:W-:Y:S05]  /*af20*/  @!P0 BRA `(.L_x_52) ;  /* 0x0000000000408947 */ /* 0x000fea0003800000 */
[----:B------:R-:W-:Y:S01]  /*af30*/  MOV R0, 0x0 ;  /* 0x0000000000007802 */ /* 0x000fe20000000f00 */
[----:B------:R-:W-:Y:S01]  /*af40*/  ULDC.64 UR4, c[0x4][0x70] ;  /* 0x01001c0000047ab9 */ /* 0x000fe20000000a00 */
[----:B------:R-:W-:Y:S01]  /*af50*/  ULDC.64 UR6, c[0x4][0x8] ;  /* 0x0100020000067ab9 */ /* 0x000fe20000000a00 */
[----:B------:R-:W-:Y:S01]  /*af60*/  IMAD.U32 R4, RZ, RZ, UR4 ;  /* 0x00000004ff047e24 */ /* 0x000fe2000f8e00ff */
[----:B------:R3:W4:Y:S01]  /*af70*/  LDC.64 R14, c[0x4][R0] ;  /* 0x01000000000e7b82 */ /* 0x0007220000000a00 */
[----:B-12---:R-:W-:Y:S01]  /*af80*/  MOV R5, UR5 ;  /* 0x0000000500057c02 */ /* 0x006fe20008000f00 */
[----:B------:R-:W-:Y:S01]  /*af90*/  ULDC.64 UR4, c[0x4][0x78] ;  /* 0x01001e0000047ab9 */ /* 0x000fe20000000a00 */
[----:B------:R-:W-:Y:S01]  /*afa0*/  MOV R10, UR6 ;  /* 0x00000006000a7c02 */ /* 0x000fe20008000f00 */
[----:B------:R-:W-:Y:S01]  /*afb0*/  IMAD.U32 R7, RZ, RZ, UR5 ;  /* 0x00000005ff077e24 */ /* 0x000fe2000f8e00ff */
[----:B------:R-:W-:Y:S01]  /*afc0*/  MOV R6, UR4 ;  /* 0x0000000400067c02 */ /* 0x000fe20008000f00 */
[----:B------:R-:W-:Y:S01]  /*afd0*/  IMAD.MOV.U32 R8, RZ, RZ, 0x70 ;  /* 0x00000070ff087424 */ /* 0x000fe200078e00ff */
[----:B------:R-:W-:-:S02]  /*afe0*/  MOV R11, UR7 ;  /* 0x00000007000b7c02 */ /* 0x000fc40008000f00 */
[----:B------:R-:W-:Y:S02]  /*aff0*/  MOV R12, 0x1 ;  /* 0x00000001000c7802 */ /* 0x000fe40000000f00 */
[----:B---3--:R-:W-:-:S07]  /*b000*/  MOV R13, RZ ;  /* 0x000000ff000d7202 */ /* 0x008fce0000000f00 */
[----:B------:R-:W-:-:S07]  /*b010*/  LEPC R20, `(.L_x_52) ;  /* 0x000000001014794e */ /* 0x000fce0000000000 */
[----:B----4-:R-:W-:Y:S05]  /*b020*/  CALL.ABS.NOINC R14 ;  /* 0x000000000e007343 */ /* 0x010fea0003c00000 */
.L_x_52:
        /* <DEDUP_REMOVED lines=18> */
.L_x_53:
[----:B------:R-:W-:Y:S01]  /*b150*/  ULDC.64 UR4, c[0x0][0x730] ;  /* 0x0001cc0000047ab9 */ /* 0x000fe20000000a00 */
[----:B------:R-:W-:Y:S01]  /*b160*/  IMAD.SHL.U32 R0, R17, 0x10, RZ ;  /* 0x0000001011007824 */ /* 0x000fe200078e00ff */
[----:B------:R-:W-:Y:S02]  /*b170*/  ISETP.NE.U32.AND P0, PT, RZ, UR4, PT ;  /* 0x00000004ff007c0c */ /* 0x000fe4000bf05070 */
[----:B------:R-:W-:Y:S02]  /*b180*/  IADD3 R16, R16, 0x1f, RZ ;  /* 0x0000001f10107810 */ /* 0x000fe40007ffe0ff */
[----:B------:R-:W-:Y:S02]  /*b190*/  ISETP.NE.AND.EX P0, PT, RZ, UR5, PT, P0 ;  /* 0x00000005ff007c0c */ /* 0x000fe4000bf05300 */
[----:B------:R-:W-:Y:S02]  /*b1a0*/  SHF.R.U32.HI R3, RZ, 0x1, R17 ;  /* 0x00000001ff037819 */ /* 0x000fe40000011611 */
[----:B------:R-:W-:-:S02]  /*b1b0*/  LOP3.LUT R4, R0, 0x40, RZ, 0xc0, !PT ;  /* 0x0000004000047812 */ /* 0x000fc400078ec0ff */
[----:B------:R-:W-:Y:S02]  /*b1c0*/  LEA R19, R18, R19, 0x4 ;  /* 0x0000001312137211 */ /* 0x000fe400078e20ff */
[----:B------:R-:W-:Y:S02]  /*b1d0*/  LOP3.LUT R0, R0, 0x80, RZ, 0xc0, !PT ;  /* 0x0000008000007812 */ /* 0x000fe400078ec0ff */
[----:B------:R-:W-:Y:S02]  /*b1e0*/  LOP3.LUT R4, R4, 0x8, R3, 0xf8, !PT ;  /* 0x0000000804047812 */ /* 0x000fe400078ef803 */
[----:B------:R-:W-:Y:S01]  /*b1f0*/  SHF.L.U32 R17, R17, 0x1, RZ ;  /* 0x0000000111117819 */ /* 0x000fe200000006ff */
[----:B------:R-:W3:Y:S01]  /*b200*/  @P0 LDC R32, c[0x0][0x720] ;  /* 0x0001c800ff200b82 */ /* 0x000ee20000000800 */
[----:B------:R-:W-:Y:S01]  /*b210*/  ISETP.GT.U32.AND P0, PT, R16, 0x3e, PT ;  /* 0x0000003e1000780c */ /* 0x000fe20003f04070 */
[----:B------:R-:W-:Y:S01]  /*b220*/  IMAD.U32 R0, R19, 0x10, R0 ;  /* 0x0000001013007824 */ /* 0x000fe200078e0000 */
[----:B------:R-:W-:-:S04]  /*b230*/  LOP3.LUT R17, R4, 0x8, R17, 0x78, !PT ;  /* 0x0000000804117812 */ /* 0x000fc800078e7811 */
[----:B------:R-:W-:Y:S01]  /*b240*/  IADD3 R17, R0, R17, RZ ;  /* 0x0000001100117210 */ /* 0x000fe20007ffe0ff */
[-C--:B---3--:R-:W-:Y:S01]  /*b250*/  FMUL R4, R136, R32.reuse ;  /* 0x0000002088047220 */ /* 0x088fe20000400000 */
[-C--:B------:R-:W-:Y:S01]  /*b260*/  FMUL R137, R137, R32.reuse ;  /* 0x0000002089897220 */ /* 0x080fe20000400000 */
[-C--:B-12---:R-:W-:Y:S01]  /*b270*/  FMUL R5, R23, R32.reuse ;  /* 0x0000002017057220 */ /* 0x086fe20000400000 */
        /* <DEDUP_REMOVED lines=53> */
[----:B------:R-:W-:-:S02]  /*b5d0*/  F2FP.F16.F32.PACK_AB R4, R137, R4 ;  /* 0x000000048904723e */ /* 0x000fc400000000ff */
[----:B------:R-:W-:Y:S02]  /*b5e0*/  F2FP.F16.F32.PACK_AB R5, R0, R5 ;  /* 0x000000050005723e */ /* 0x000fe400000000ff */
[----:B------:R-:W-:Y:S02]  /*b5f0*/  F2FP.F16.F32.PACK_AB R6, R141, R6 ;  /* 0x000000068d06723e */ /* 0x000fe400000000ff */
[----:B------:R-:W-:Y:S01]  /*b600*/  F2FP.F16.F32.PACK_AB R7, R8, R7 ;  /* 0x000000070807723e */ /* 0x000fe200000000ff */
[----:B------:R-:W-:Y:S06]  /*b610*/  @P0 BRA `(.L_x_54) ;  /* 0x0000000000040947 */ /* 0x000fec0003800000 */
[----:B------:R-:W-:-:S04]  /*b620*/  DEPBAR.LE SB0, 0x1 ;  /* 0x000080400000791a */ /* 0x000fc80000000000 */
.L_x_54:
[----:B------:R-:W-:Y:S05]  /*b630*/  WARPSYNC.ALL ;  /* 0x0000000000007948 */ /* 0x000fea0003800000 */
[----:B------:R-:W-:Y:S01]  /*b640*/  BAR.SYNC.DEFER_BLOCKING 0x1, 0x80 ;  /* 0x0042000000007b1d */ /* 0x000fe20000010000 */
[----:B------:R-:W-:Y:S01]  /*b650*/  IMAD R17, R17, 0x2, R2 ;  /* 0x0000000211117824 */ /* 0x000fe200078e0202 */
[----:B------:R-:W-:Y:S02]  /*b660*/  F2FP.F16.F32.PACK_AB R9, R9, R10 ;  /* 0x0000000a0909723e */ /* 0x000fe400000000ff */
[----:B------:R-:W-:Y:S02]  /*b670*/  F2FP.F16.F32.PACK_AB R8, R129, R128 ;  /* 0x000000808108723e */ /* 0x000fe400000000ff */
[----:B------:R-:W-:Y:S01]  /*b680*/  BSSY B0, `(.L_x_55) ;  /* 0x0000018000007945 */ /* 0x000fe20003800000 */
[----:B------:R-:W-:-:S02]  /*b690*/  F2FP.F16.F32.PACK_AB R10, R133, R132 ;  /* 0x00000084850a723e */ /* 0x000fc400000000ff */
[----:B------:R-:W-:Y:S01]  /*b6a0*/  F2FP.F16.F32.PACK_AB R11, R11, R12 ;  /* 0x0000000c0b0b723e */ /* 0x000fe200000000ff */
[----:B------:R1:W-:Y:S01]  /*b6b0*/  STSM.16.M88.4 [R17], R4 ;  /* 0x0000000411007844 */ /* 0x0003e20000000200 */
[----:B------:R-:W-:Y:S01]  /*b6c0*/  @!PT LDS RZ, [RZ] ;  /* 0x00000000fffff984 */ /* 0x000fe20000000800 */
[----:B------:R-:W-:Y:S01]  /*b6d0*/  @!PT LDS RZ, [RZ] ;  /* 0x00000000fffff984 */ /* 0x000fe20000000800 */
[----:B------:R-:W-:Y:S01]  /*b6e0*/  @!PT LDS RZ, [RZ] ;  /* 0x00000000fffff984 */ /* 0x000fe20000000800 */
[----:B------:R-:W-:Y:S01]  /*b6f0*/  @!PT LDS RZ, [RZ] ;  /* 0x00000000fffff984 */ /* 0x000fe20000000800 */
[----:B------:R2:W-:Y:S06]  /*b700*/  MEMBAR.ALL.CTA ;  /* 0x0000000000007992 */ /* 0x0005ec0000008000 */
[----:B--2---:R-:W2:Y:S02]  /*b710*/  FENCE.VIEW.ASYNC.S ;  /* 0x00000000000073c6 */ /* 0x004ea40000000000 */
[----:B--2---:R-:W-:Y:S06]  /*b720*/  BAR.SYNC.DEFER_BLOCKING 0x1, 0x80 ;  /* 0x0042000000007b1d */ /* 0x004fec0000010000 */
[----:B------:R-:W-:Y:S05]  /*b730*/  @P0 BRA `(.L_x_56) ;  /* 0x0000000000300947 */ /* 0x000fea0003800000 */
[----:B------:R-:W2:Y:S01]  /*b740*/  S2UR UR10, SR_CTAID.X ;  /* 0x00000000000a79c3 */ /* 0x000ea20000002500 */
[----:B------:R-:W-:Y:S01]  /*b750*/  ULDC.64 UR4, c[0x0][0x198] ;  /* 0x0000660000047ab9 */ /* 0x000fe20000000a00 */
[----:B------:R-:W-:Y:S01]  /*b760*/  R2UR UR8, R2 ;  /* 0x00000000020872ca */ /* 0x000fe200000e0000 */
[----:B------:R-:W-:Y:S01]  /*b770*/  UIADD3 UR4, UP0, UR4, 0x670, URZ ;  /* 0x0000067004047890 */ /* 0x000fe2000ff1e03f */
[----:B------:R-:W-:Y:S01]  /*b780*/  UMOV UR9, URZ ;  /* 0x0000003f00097c82 */ /* 0x000fe20008000000 */
[----:B------:R-:W-:Y:S02]  /*b790*/  UMOV UR11, UR52 ;  /* 0x00000034000b7c82 */ /* 0x000fe40008000000 */
[----:B------:R-:W-:Y:S01]  /*b7a0*/  UIADD3.X UR5, URZ, UR5, URZ, UP0, !UPT ;  /* 0x000000053f057290 */ /* 0x000fe200087fe43f */
[----:B------:R-:W-:Y:S01]  /*b7b0*/  UMOV UR12, UR53 ;  /* 0x00000035000c7c82 */ /* 0x000fe20008000000 */
[----:B--2---:R-:W-:-:S09]  /*b7c0*/  USHF.L.U32 UR10, UR10, 0x6, URZ ;  /* 0x000000060a0a7899 */ /* 0x004fd2000800063f */
[----:B------:R2:W-:Y:S01]  /*b7d0*/  UTMASTG.4D [UR8], [UR4] ;  /* 0x00000008040073b5 */ /* 0x0005e20008018000 */
[----:B------:R0:W-:Y:S01]  /*b7e0*/  UTMACMDFLUSH ;  /* 0x00000000000079b7 */ /* 0x0001e20000000000 */
[----:B--2---:R-:W-:-:S04]  /*b7f0*/  DEPBAR.LE SB0, 0x1 ;  /* 0x000080400000791a */ /* 0x004fc80000000000 */
.L_x_56:
[----:B------:R-:W-:Y:S05]  /*b800*/  BSYNC B0 ;  /* 0x0000000000007941 */ /* 0x000fea0003800000 */
.L_x_55:
[----:B------:R-:W-:Y:S01]  /*b810*/  BAR.SYNC.DEFER_BLOCKING 0x1, 0x80 ;  /* 0x0042000000007b1d */ /* 0x000fe20000010000 */
[----:B-1----:R-:W-:Y:S02]  /*b820*/  F2FP.F16.F32.PACK_AB R4, R121, R120 ;  /* 0x000000787904723e */ /* 0x002fe400000000ff */
[----:B------:R-:W-:Y:S02]  /*b830*/  F2FP.F16.F32.PACK_AB R5, R3, R14 ;  /* 0x0000000e0305723e */ /* 0x000fe400000000ff */
[----:B------:R-:W-:Y:S01]  /*b840*/  F2FP.F16.F32.PACK_AB R6, R125, R124 ;  /* 0x0000007c7d06723e */ /* 0x000fe200000000ff */
[----:B------:R-:W-:Y:S01]  /*b850*/  BSSY B0, `(.L_x_57) ;  /* 0x0000018000007945 */ /* 0x000fe20003800000 */
[----:B------:R-:W-:Y:S01]  /*b860*/  F2FP.F16.F32.PACK_AB R7, R13, R16 ;  /* 0x000000100d07723e */ /* 0x000fe200000000ff */
[----:B------:R1:W-:Y:S01]  /*b870*/  STSM.16.M88.4 [R17+0x800], R8 ;  /* 0x0008000811007844 */ /* 0x0003e20000000200 */
        /* <DEDUP_REMOVED lines=9> */
[----:B------:R-:W-:Y:S01]  /*b910*/  R2UR UR8, R2 ;  /* 0x00000000020872ca */ /* 0x000fe200000e0000 */
[----:B------:R-:W-:Y:S01]  /*b920*/  ULDC.64 UR4, c[0x0][0x198] ;  /* 0x0000660000047ab9 */ /* 0x000fe20000000a00 */
[----:B------:R-:W-:Y:S01]  /*b930*/  UMOV UR9, 0x10 ;  /* 0x0000001000097882 */ /* 0x000fe20000000000 */
[----:B------:R-:W-:Y:S01]  /*b940*/  UIADD3 UR4, UP0, UR4, 0x670, URZ ;  /* 0x0000067004047890 */ /* 0x000fe2000ff1e03f */
[----:B------:R-:W-:Y:S01]  /*b950*/  UMOV UR11, UR52 ;  /* 0x00000034000b7c82 */ /* 0x000fe20008000000 */
[----:B------:R-:W-:Y:S02]  /*b960*/  UMOV UR12, UR53 ;  /* 0x00000035000c7c82 */ /* 0x000fe40008000000 */
[----:B------:R-:W-:-:S06]  /*b970*/  UIADD3.X UR5, URZ, UR5, URZ, UP0, !UPT ;  /* 0x000000053f057290 */ /* 0x000fcc00087fe43f */
[----:B------:R-:W-:Y:S02]  /*b980*/  UIADD3 UR8, UR8, 0x800, URZ ;  /* 0x0000080008087890 */ /* 0x000fe4000fffe03f */
[----:B--2---:R-:W-:-:S09]  /*b990*/  USHF.L.U32 UR10, UR10, 0x6, URZ ;  /* 0x000000060a0a7899 */ /* 0x004fd2000800063f */
[----:B------:R2:W-:Y:S01]  /*b9a0*/  UTMASTG.4D [UR8], [UR4] ;  /* 0x00000008040073b5 */ /* 0x0005e20008018000 */
[----:B------:R0:W-:Y:S01]  /*b9b0*/  UTMACMDFLUSH ;  /* 0x00000000000079b7 */ /* 0x0001e20000000000 */
[----:B--2---:R-:W-:-:S04]  /*b9c0*/  DEPBAR.LE SB0, 0x1 ;  /* 0x000080400000791a */ /* 0x004fc80000000000 */
.L_x_58:
[----:B------:R-:W-:Y:S05]  /*b9d0*/  BSYNC B0 ;  /* 0x0000000000007941 */ /* 0x000fea0003800000 */
.L_x_57:
[----:B------:R-:W-:Y:S01]  /*b9e0*/  BAR.SYNC.DEFER_BLOCKING 0x1, 0x80 ;  /* 0x0042000000007b1d */ /* 0x000fe20000010000 */
[----:B------:R-:W-:Y:S02]  /*b9f0*/  F2FP.F16.F32.PACK_AB R112, R113, R112 ;  /* 0x000000707170723e */ /* 0x000fe400000000ff */
[----:B------:R-:W-:Y:S02]  /*ba00*/  F2FP.F16.F32.PACK_AB R113, R15, R18 ;  /* 0x000000120f71723e */ /* 0x000fe400000000ff */
[----:B------:R-:W-:Y:S01]  /*ba10*/  F2FP.F16.F32.PACK_AB R114, R117, R116 ;  /* 0x000000747572723e */ /* 0x000fe200000000ff */
[----:B------:R-:W-:Y:S01]  /*ba20*/  BSSY B0, `(.L_x_59) ;  /* 0x0000017000007945 */ /* 0x000fe20003800000 */
[----:B------:R-:W-:Y:S01]  /*ba30*/  F2FP.F16.F32.PACK_AB R115, R19, R20 ;  /* 0x000000141373723e */ /* 0x000fe200000000ff */
[----:B------:R2:W-:Y:S01]  /*ba40*/  STSM.16.M88.4 [R17], R4 ;  /* 0x0000000411007844 */ /* 0x0005e20000000200 */
[----:B------:R-:W-:Y:S01]  /*ba50*/  @!PT LDS RZ, [RZ] ;  /* 0x00000000fffff984 */ /* 0x000fe20000000800 */
[----:B------:R-:W-:Y:S01]  /*ba60*/  @!PT LDS RZ, [RZ] ;  /* 0x00000000fffff984 */ /* 0x000fe20000000800 */
[----:B------:R-:W-:Y:S01]  /*ba70*/  @!PT LDS RZ, [RZ] ;  /* 0x00000000fffff984 */ /* 0x000fe20000000800 */
[----:B------:R-:W-:Y:S01]  /*ba80*/  @!PT LDS RZ, [RZ] ;  /* 0x00000000fffff984 */ /* 0x000fe20000000800 */
[----:B------:R3:W-:Y:S06]  /*ba90*/  MEMBAR.ALL.CTA ;  /* 0x0000000000007992 */ /* 0x0007ec0000008000 */
[----:B---3--:R-:W3:Y:S02]  /*baa0*/  FENCE.VIEW.ASYNC.S ;  /* 0x00000000000073c6 */ /* 0x008ee40000000000 */
[----:B---3--:R-:W-:Y:S06]  /*bab0*/  BAR.SYNC.DEFER_BLOCKING 0x1, 0x80 ;  /* 0x0042000000007b1d */ /* 0x008fec0000010000 */
[----:B------:R-:W-:Y:S05]  /*bac0*/  @P0 BRA `(.L_x_60) ;  /* 0x0000000000300947 */ /* 0x000fea0003800000 */
[----:B------:R-:W3:Y:S01]  /*bad0*/  S2UR UR10, SR_CTAID.X ;  /* 0x00000000000a79c3 */ /* 0x000ee20000002500 */
[----:B------:R-:W-:Y:S01]  /*bae0*/  ULDC.64 UR4, c[0x0][0x198] ;  /* 0x0000660000047ab9 */ /* 0x000fe20000000a00 */
[----:B------:R-:W-:Y:S01]  /*baf0*/  R2UR UR8, R2 ;  /* 0x00000000020872ca */ /* 0x000fe200000e0000 */
[----:B------:R-:W-:Y:S01]  /*bb00*/  UIADD3 UR4, UP0, UR4, 0x670, URZ ;  /* 0x0000067004047890 */ /* 0x000fe2000ff1e03f */
[----:B------:R-:W-:Y:S01]  /*bb10*/  UMOV UR9, 0x20 ;  /* 0x0000002000097882 */ /* 0x000fe20000000000 */
[----:B------:R-:W-:Y:S02]  /*bb20*/  UMOV UR11, UR52 ;  /* 0x00000034000b7c82 */ /* 0x000fe40008000000 */
[----:B------:R-:W-:Y:S01]  /*bb30*/  UIADD3.X UR5, URZ, UR5, URZ, UP0, !UPT ;  /* 0x000000053f057290 */ /* 0x000fe200087fe43f */
[----:B------:R-:W-:Y:S01]  /*bb40*/  UMOV UR12, UR53 ;  /* 0x00000035000c7c82 */ /* 0x000fe20008000000 */
[----:B---3--:R-:W-:-:S09]  /*bb50*/  USHF.L.U32 UR10, UR10, 0x6, URZ ;  /* 0x000000060a0a7899 */ /* 0x008fd2000800063f */
[----:B------:R3:W-:Y:S01]  /*bb60*/  UTMASTG.4D [UR8], [UR4] ;  /* 0x00000008040073b5 */ /* 0x0007e20008018000 */
[----:B------:R0:W-:Y:S01]  /*bb70*/  UTMACMDFLUSH ;  /* 0x00000000000079b7 */ /* 0x0001e20000000000 */
[----:B---3--:R-:W-:-:S04]  /*bb80*/  DEPBAR.LE SB0, 0x1 ;  /* 0x000080400000791a */ /* 0x008fc80000000000 */
.L_x_60:
[----:B------:R-:W-:Y:S05]  /*bb90*/  BSYNC B0 ;  /* 0x0000000000007941 */ /* 0x000fea0003800000 */
.L_x_59:
[----:B------:R-:W-:Y:S01]  /*bba0*/  BAR.SYNC.DEFER_BLOCKING 0x1, 0x80 ;  /* 0x0042000000007b1d */ /* 0x000fe20000010000 */
[----:B------:R-:W-:Y:S02]  /*bbb0*/  F2FP.F16.F32.PACK_AB R21, R21, R22 ;  /* 0x000000161515723e */ /* 0x000fe400000000ff */
        /* <DEDUP_REMOVED lines=10> */
[----:B----4-:R-:W4:Y:S02]  /*bc60*/  FENCE.VIEW.ASYNC.S ;  /* 0x00000000000073c6 */ /* 0x010f240000000000 */
[----:B----4-:R-:W-:Y:S06]  /*bc70*/  BAR.SYNC.DEFER_BLOCKING 0x1, 0x80 ;  /* 0x0042000000007b1d */ /* 0x010fec0000010000 */
[----:B------:R-:W-:Y:S05]  /*bc80*/  @P0 BRA `(.L_x_62) ;  /* 0x0000000000340947 */ /* 0x000fea0003800000 */
[----:B------:R-:W4:Y:S01]  /*bc90*/  S2UR UR10, SR_CTAID.X ;  /* 0x00000000000a79c3 */ /* 0x000f220000002500 */
        /* <DEDUP_REMOVED lines=8> */
[----:B----4-:R-:W-:-:S09]  /*bd20*/  USHF.L.U32 UR10, UR10, 0x6, URZ ;  /* 0x000000060a0a7899 */ /* 0x010fd2000800063f */
[----:B------:R4:W-:Y:S01]  /*bd30*/  UTMASTG.4D [UR8], [UR4] ;  /* 0x00000008040073b5 */ /* 0x0009e20008018000 */
[----:B------:R0:W-:Y:S01]  /*bd40*/  UTMACMDFLUSH ;  /* 0x00000000000079b7 */ /* 0x0001e20000000000 */
[----:B----4-:R-:W-:-:S04]  /*bd50*/  DEPBAR.LE SB0, 0x1 ;  /* 0x000080400000791a */ /* 0x010fc80000000000 */
.L_x_62:
[----:B------:R-:W-:Y:S05]  /*bd60*/  BSYNC B0 ;  /* 0x0000000000007941 */ /* 0x000fea0003800000 */
.L_x_61:
        /* <DEDUP_REMOVED lines=12> */
[----:B-----5:R-:W5:Y:S02]  /*be30*/  FENCE.VIEW.ASYNC.S ;  /* 0x00000000000073c6 */ /* 0x020f640000000000 */
[----:B-----5:R-:W-:Y:S06]  /*be40*/  BAR.SYNC.DEFER_BLOCKING 0x1, 0x80 ;  /* 0x0042000000007b1d */ /* 0x020fec0000010000 */
[----:B------:R-:W-:Y:S05]  /*be50*/  @P0 BRA `(.L_x_64) ;  /* 0x0000000000300947 */ /* 0x000fea0003800000 */
[----:B------:R-:W5:Y:S01]  /*be60*/  S2UR UR10, SR_CTAID.X ;  /* 0x00000000000a79c3 */ /* 0x000f620000002500 */
[----:B------:R-:W-:Y:S01]  /*be70*/  ULDC.64 UR4, c[0x0][0x198] ;  /* 0x0000660000047ab9 */ /* 0x000fe20000000a00 */
[----:B------:R-:W-:Y:S01]  /*be80*/  R2UR UR8, R2 ;  /* 0x00000000020872ca */ /* 0x000fe200000e0000 */
[----:B------:R-:W-:Y:S01]  /*be90*/  UIADD3 UR4, UP0, UR4, 0x670, URZ ;  /* 0x0000067004047890 */ /* 0x000fe2000ff1e03f */
[----:B------:R-:W-:Y:S01]  /*bea0*/  UMOV UR9, 0x40 ;  /* 0x0000004000097882 */ /* 0x000fe20000000000 */
[----:B------:R-:W-:Y:S02]  /*beb0*/  UMOV UR11, UR52 ;  /* 0x00000034000b7c82 */ /* 0x000fe40008000000 */
[----:B------:R-:W-:Y:S01]  /*bec0*/  UIADD3.X UR5, URZ, UR5, URZ, UP0, !UPT ;  /* 0x000000053f057290 */ /* 0x000fe200087fe43f */
[----:B------:R-:W-:Y:S01]  /*bed0*/  UMOV UR12, UR53 ;  /* 0x00000035000c7c82 */ /* 0x000fe20008000000 */
[----:B-----5:R-:W-:-:S09]  /*bee0*/  USHF.L.U32 UR10, UR10, 0x6, URZ ;  /* 0x000000060a0a7899 */ /* 0x020fd2000800063f */
[----:B------:R1:W-:Y:S01]  /*bef0*/  UTMASTG.4D [UR8], [UR4] ;  /* 0x00000008040073b5 */ /* 0x0003e20008018000 */
[----:B------:R0:W-:Y:S01]  /*bf00*/  UTMACMDFLUSH ;  /* 0x00000000000079b7 */ /* 0x0001e20000000000 */
[----:B-1----:R-:W-:-:S04]  /*bf10*/  DEPBAR.LE SB0, 0x1 ;  /* 0x000080400000791a */ /* 0x002fc80000000000 */
.L_x_64:
[----:B------:R-:W-:Y:S05]  /*bf20*/  BSYNC B0 ;  /* 0x0000000000007941 */ /* 0x000fea0003800000 */
.L_x_63:
        /* <DEDUP_REMOVED lines=24> */
[----:B-----5:R-:W-:-:S09]  /*c0b0*/  USHF.L.U32 UR10, UR10, 0x6, URZ ;  /* 0x000000060a0a7899 */ /* 0x020fd2000800063f */
[----:B------:R1:W-:Y:S01]  /*c0c0*/  UTMASTG.4D [UR8], [UR4] ;  /* 0x00000008040073b5 */ /* 0x0003e20008018000 */
[----:B------:R0:W-:Y:S01]  /*c0d0*/  UTMACMDFLUSH ;  /* 0x00000000000079b7 */ /* 0x0001e20000000000 */
[----:B-1----:R-:W-:-:S04]  /*c0e0*/  DEPBAR.LE SB0, 0x1 ;  /* 0x000080400000791a */ /* 0x002fc80000000000 */
.L_x_66:
[----:B------:R-:W-:Y:S05]  /*c0f0*/  BSYNC B0 ;  /* 0x0000000000007941 */ /* 0x000fea0003800000 */
.L_x_65:
[----:B------:R-:W-:Y:S06]  /*c100*/  BAR.SYNC.DEFER_BLOCKING 0x1, 0x80 ;  /* 0x0042000000007b1d */ /* 0x000fec0000010000 */
[----:B------:R-:W-:Y:S01]  /*c110*/  BSSY B0, `(.L_x_67) ;  /* 0x0000015000007945 */ /* 0x000fe20003800000 */
        /* <DEDUP_REMOVED lines=18> */
[----:B------:R1:W-:Y:S02]  /*c240*/  UTMASTG.4D [UR8], [UR4] ;  /* 0x00000008040073b5 */ /* 0x0003e40008018000 */
[----:B-1----:R0:W-:Y:S02]  /*c250*/  UTMACMDFLUSH ;  /* 0x00000000000079b7 */ /* 0x0021e40000000000 */
.L_x_68:
[----:B------:R-:W-:Y:S05]  /*c260*/  BSYNC B0 ;  /* 0x0000000000007941 */ /* 0x000fea0003800000 */
.L_x_67:
[----:B------:R-:W-:-:S04]  /*c270*/  DEPBAR.LE SB0, 0x0 ;  /* 0x000080000000791a */ /* 0x000fc80000000000 */
[----:B------:R-:W-:Y:S05]  /*c280*/  EXIT ;  /* 0x000000000000794d */ /* 0x000fea0003800000 */
.L_x_7:
[----:B-1----:R1:W2:Y:S02]  /*c290*/  SYNCS.PHASECHK.TRANS64.TRYWAIT P2, [R3+URZ+0x1f848], R0 ;  /* 0x01f84800030075a7 */ /* 0x0022a4000804017f */
[----:B--2---:R-:W-:Y:S05]  /*c2a0*/  @!P2 NANOSLEEP.SYNCS 0x989680 ;  /* 0x009896800000a95d */ /* 0x004fea0003900000 */
[----:B------:R-:W2:Y:S02]  /*c2b0*/  @!P2 SYNCS.PHASECHK.TRANS64 P2, [R3+URZ+0x1f848], R0 ;  /* 0x01f848000300a5a7 */ /* 0x000ea4000804007f */
[----:B--2---:R-:W-:Y:S05]  /*c2c0*/  @!P2 BRA `(.L_x_7) ;  /* 0xfffffffc00f0a947 */ /* 0x004fea000383ffff */
[----:B------:R-:W-:Y:S05]  /*c2d0*/  BRA `(.L_x_69) ;  /* 0xffffff4400007947 */ /* 0x000fea000383ffff */
.L_x_12:
[----:B-1----:R1:W2:Y:S02]  /*c2e0*/  SYNCS.PHASECHK.TRANS64.TRYWAIT P1, [R3+URZ+0x1f820], R0 ;  /* 0x01f82000030075a7 */ /* 0x0022a4000802017f */
[----:B--2---:R-:W-:Y:S05]  /*c2f0*/  @!P1 NANOSLEEP.SYNCS 0x989680 ;  /* 0x009896800000995d */ /* 0x004fea0003900000 */
[----:B------:R-:W2:Y:S02]  /*c300*/  @!P1 SYNCS.PHASECHK.TRANS64 P1, [R3+URZ+0x1f820], R0 ;  /* 0x01f82000030095a7 */ /* 0x000ea4000802007f */
[----:B--2---:R-:W-:Y:S05]  /*c310*/  @!P1 BRA `(.L_x_12) ;  /* 0xfffffffc00f09947 */ /* 0x004fea000383ffff */
[----:B------:R-:W-:Y:S05]  /*c320*/  BRA `(.L_x_70) ;  /* 0xffffff48002c7947 */ /* 0x000fea000383ffff */
.L_x_14:
[----:B-1----:R1:W2:Y:S02]  /*c330*/  SYNCS.PHASECHK.TRANS64.TRYWAIT P1, [R0+URZ+0x1f820], R3 ;  /* 0x01f82003000075a7 */ /* 0x0022a4000802017f */
[----:B--2---:R-:W-:Y:S05]  /*c340*/  @!P1 NANOSLEEP.SYNCS 0x989680 ;  /* 0x009896800000995d */ /* 0x004fea0003900000 */
[----:B------:R-:W2:Y:S02]  /*c350*/  @!P1 SYNCS.PHASECHK.TRANS64 P1, [R0+URZ+0x1f820], R3 ;  /* 0x01f82003000095a7 */ /* 0x000ea4000802007f */
[----:B--2---:R-:W-:Y:S05]  /*c360*/  @!P1 BRA `(.L_x_14) ;  /* 0xfffffffc00f09947 */ /* 0x004fea000383ffff */
[----:B------:R-:W-:Y:S05]  /*c370*/  BRA `(.L_x_71) ;  /* 0xffffff4800f47947 */ /* 0x000fea000383ffff */
.L_x_17:
[----:B-1----:R1:W2:Y:S02]  /*c380*/  SYNCS.PHASECHK.TRANS64.TRYWAIT P1, [R2+URZ+0x1f820], R3 ;  /* 0x01f82003020075a7 */ /* 0x0022a4000802017f */
[----:B--2---:R-:W-:Y:S05]  /*c390*/  @!P1 NANOSLEEP.SYNCS 0x989680 ;  /* 0x009896800000995d */ /* 0x004fea0003900000 */
[----:B------:R-:W2:Y:S02]  /*c3a0*/  @!P1 SYNCS.PHASECHK.TRANS64 P1, [R2+URZ+0x1f820], R3 ;  /* 0x01f82003020095a7 */ /* 0x000ea4000802007f */
[----:B--2---:R-:W-:Y:S05]  /*c3b0*/  @!P1 BRA `(.L_x_17) ;  /* 0xfffffffc00f09947 */ /* 0x004fea000383ffff */
[----:B------:R-:W-:Y:S05]  /*c3c0*/  BRA `(.L_x_72) ;  /* 0xffffff5000007947 */ /* 0x000fea000383ffff */
.L_x_19:
[----:B-1----:R1:W2:Y:S02]  /*c3d0*/  SYNCS.PHASECHK.TRANS64.TRYWAIT P1, [R3+URZ+0x1f820], R0 ;  /* 0x01f82000030075a7 */ /* 0x0022a4000802017f */
[----:B--2---:R-:W-:Y:S05]  /*c3e0*/  @!P1 NANOSLEEP.SYNCS 0x989680 ;  /* 0x009896800000995d */ /* 0x004fea0003900000 */
[----:B------:R-:W2:Y:S02]  /*c3f0*/  @!P1 SYNCS.PHASECHK.TRANS64 P1, [R3+URZ+0x1f820], R0 ;  /* 0x01f82000030095a7 */ /* 0x000ea4000802007f */
[----:B--2---:R-:W-:Y:S05]  /*c400*/  @!P1 BRA `(.L_x_19) ;  /* 0xfffffffc00f09947 */ /* 0x004fea000383ffff */
[----:B------:R-:W-:Y:S05]  /*c410*/  BRA `(.L_x_73) ;  /* 0xffffff5000f87947 */ /* 0x000fea000383ffff */
.L_x_21:
[----:B-1----:R1:W2:Y:S02]  /*c420*/  SYNCS.PHASECHK.TRANS64.TRYWAIT P1, [R2+URZ+0x1f840], R89 ;  /* 0x01f84059020075a7 */ /* 0x0022a4000802017f */
[----:B--2---:R-:W-:Y:S05]  /*c430*/  @!P1 NANOSLEEP.SYNCS 0x989680 ;  /* 0x009896800000995d */ /* 0x004fea0003900000 */
[----:B------:R-:W2:Y:S02]  /*c440*/  @!P1 SYNCS.PHASECHK.TRANS64 P1, [R2+URZ+0x1f840], R89 ;  /* 0x01f84059020095a7 */ /* 0x000ea4000802007f */
[----:B--2---:R-:W-:Y:S05]  /*c450*/  @!P1 BRA `(.L_x_21) ;  /* 0xfffffffc00f09947 */ /* 0x004fea000383ffff */
[----:B------:R-:W-:Y:S05]  /*c460*/  BRA `(.L_x_74) ;  /* 0xffffff5800087947 */ /* 0x000fea000383ffff */
.L_x_22:
[----:B--2---:R2:W3:Y:S02]  /*c470*/  SYNCS.PHASECHK.TRANS64.TRYWAIT P1, [R2+URZ+0x1f800], R89 ;  /* 0x01f80059020075a7 */ /* 0x0044e4000802017f */
[----:B---3--:R-:W-:Y:S05]  /*c480*/  @!P1 NANOSLEEP.SYNCS 0x989680 ;  /* 0x009896800000995d */ /* 0x008fea0003900000 */
[----:B------:R-:W3:Y:S02]  /*c490*/  @!P1 SYNCS.PHASECHK.TRANS64 P1, [R2+URZ+0x1f800], R89 ;  /* 0x01f80059020095a7 */ /* 0x000ee4000802007f */
[----:B---3--:R-:W-:Y:S05]  /*c4a0*/  @!P1 BRA `(.L_x_22) ;  /* 0xfffffffc00f09947 */ /* 0x008fea000383ffff */
[----:B------:R-:W-:Y:S05]  /*c4b0*/  BRA `(.L_x_75) ;  /* 0xffffff5800007947 */ /* 0x000fea000383ffff */
.L_x_23:
[----:B------:R1:W1:Y:S02]  /*c4c0*/  SYNCS.PHASECHK.TRANS64.TRYWAIT P6, [R2+URZ+0x1f808], R89 ;  /* 0x01f80859020075a7 */ /* 0x00026400080c017f */
[----:B-1----:R-:W-:Y:S05]  /*c4d0*/  @!P6 NANOSLEEP.SYNCS 0x989680 ;  /* 0x009896800000e95d */ /* 0x002fea0003900000 */
[----:B------:R-:W1:Y:S02]  /*c4e0*/  @!P6 SYNCS.PHASECHK.TRANS64 P6, [R2+URZ+0x1f808], R89 ;  /* 0x01f808590200e5a7 */ /* 0x000e6400080c007f */
[----:B-1----:R-:W-:Y:S05]  /*c4f0*/  @!P6 BRA `(.L_x_23) ;  /* 0xfffffffc00f0e947 */ /* 0x002fea000383ffff */
[----:B------:R-:W-:Y:S05]  /*c500*/  BRA `(.L_x_76) ;  /* 0xffffff7400007947 */ /* 0x000fea000383ffff */
.L_x_25:
[----:B-1----:R1:W2:Y:S02]  /*c510*/  SYNCS.PHASECHK.TRANS64.TRYWAIT P1, [R21+URZ+0x1f800], R0 ;  /* 0x01f80000150075a7 */ /* 0x0022a4000802017f */
[----:B--2---:R-:W-:Y:S05]  /*c520*/  @!P1 NANOSLEEP.SYNCS 0x989680 ;  /* 0x009896800000995d */ /* 0x004fea0003900000 */
[----:B------:R-:W2:Y:S02]  /*c530*/  @!P1 SYNCS.PHASECHK.TRANS64 P1, [R21+URZ+0x1f800], R0 ;  /* 0x01f80000150095a7 */ /* 0x000ea4000802007f */
[----:B--2---:R-:W-:Y:S05]  /*c540*/  @!P1 BRA `(.L_x_25) ;  /* 0xfffffffc00f09947 */ /* 0x004fea000383ffff */
[----:B------:R-:W-:Y:S05]  /*c550*/  BRA `(.L_x_77) ;  /* 0xffffff9000c07947 */ /* 0x000fea000383ffff */
.L_x_28:
[----:B-1----:R1:W2:Y:S02]  /*c560*/  SYNCS.PHASECHK.TRANS64.TRYWAIT P2, [R0+URZ+0x1f820], R21 ;  /* 0x01f82015000075a7 */ /* 0x0022a4000804017f */
[----:B--2---:R-:W-:Y:S05]  /*c570*/  @!P2 NANOSLEEP.SYNCS 0x989680 ;  /* 0x009896800000a95d */ /* 0x004fea0003900000 */
[----:B------:R-:W2:Y:S02]  /*c580*/  @!P2 SYNCS.PHASECHK.TRANS64 P2, [R0+URZ+0x1f820], R21 ;  /* 0x01f820150000a5a7 */ /* 0x000ea4000804007f */
[----:B--2---:R-:W-:Y:S05]  /*c590*/  @!P2 BRA `(.L_x_28) ;  /* 0xfffffffc00f0a947 */ /* 0x004fea000383ffff */
[----:B------:R-:W-:Y:S05]  /*c5a0*/  BRA `(.L_x_78) ;  /* 0xffffff9400c87947 */ /* 0x000fea000383ffff */
.L_x_31:
[----:B-1----:R1:W2:Y:S02]  /*c5b0*/  SYNCS.PHASECHK.TRANS64.TRYWAIT P2, [R157+URZ+0x1f800], R154 ;  /* 0x01f8009a9d0075a7 */ /* 0x0022a4000804017f */
[----:B--2---:R-:W-:Y:S05]  /*c5c0*/  @!P2 NANOSLEEP.SYNCS 0x989680 ;  /* 0x009896800000a95d */ /* 0x004fea0003900000 */
[----:B------:R-:W2:Y:S02]  /*c5d0*/  @!P2 SYNCS.PHASECHK.TRANS64 P2, [R157+URZ+0x1f800], R154 ;  /* 0x01f8009a9d00a5a7 */ /* 0x000ea4000804007f */
[----:B--2---:R-:W-:Y:S05]  /*c5e0*/  @!P2 BRA `(.L_x_31) ;  /* 0xfffffffc00f0a947 */ /* 0x004fea000383ffff */
[----:B------:R-:W-:Y:S05]  /*c5f0*/  BRA `(.L_x_79) ;  /* 0xffffffa000207947 */ /* 0x000fea000383ffff */
.L_x_35:
[----:B-1----:R1:W2:Y:S02]  /*c600*/  SYNCS.PHASECHK.TRANS64.TRYWAIT P1, [R11+URZ+0x1f820], R20 ;  /* 0x01f820140b0075a7 */ /* 0x0022a4000802017f */
[----:B--2---:R-:W-:Y:S05]  /*c610*/  @!P1 NANOSLEEP.SYNCS 0x989680 ;  /* 0x009896800000995d */ /* 0x004fea0003900000 */
[----:B------:R-:W2:Y:S02]  /*c620*/  @!P1 SYNCS.PHASECHK.TRANS64 P1, [R11+URZ+0x1f820], R20 ;  /* 0x01f820140b0095a7 */ /* 0x000ea4000802007f */
[----:B--2---:R-:W-:Y:S05]  /*c630*/  @!P1 BRA `(.L_x_35) ;  /* 0xfffffffc00f09947 */ /* 0x004fea000383ffff */
[----:B------:R-:W-:Y:S05]  /*c640*/  BRA `(.L_x_80) ;  /* 0xffffffd8005c7947 */ /* 0x000fea000383ffff */
        .weak           $__internal_0_$__cuda_sm20_rcp_rn_f32_slowpath
        .type           $__internal_0_$__cuda_sm20_rcp_rn_f32_slowpath,@function
        .size           $__internal_0_$__cuda_sm20_rcp_rn_f32_slowpath,(.L_x_86 - $__internal_0_$__cuda_sm20_rcp_rn_f32_slowpath)
$__internal_0_$__cuda_sm20_rcp_rn_f32_slowpath:
[----:B------:R-:W-:Y:S01]  /*c650*/  SHF.L.U32 R3, R4, 0x1, RZ ;  /* 0x0000000104037819 */ /* 0x000fe200000006ff */
[----:B------:R-:W-:Y:S03]  /*c660*/  BSSY B2, `(.L_x_81) ;  /* 0x0000030000027945 */ /* 0x000fe60003800000 */
[----:B------:R-:W-:-:S04]  /*c670*/  SHF.R.U32.HI R18, RZ, 0x18, R3 ;  /* 0x00000018ff127819 */ /* 0x000fc80000011603 */
[----:B------:R-:W-:-:S13]  /*c680*/  ISETP.NE.U32.AND P0, PT, R18, RZ, PT ;  /* 0x000000ff1200720c */ /* 0x000fda0003f05070 */
[----:B------:R-:W-:Y:S05]  /*c690*/  @P0 BRA `(.L_x_82) ;  /* 0x0000000000280947 */ /* 0x000fea0003800000 */
[----:B------:R-:W-:-:S04]  /*c6a0*/  SHF.L.U32 R3, R4, 0x1, RZ ;  /* 0x0000000104037819 */ /* 0x000fc800000006ff */
[----:B------:R-:W-:-:S13]  /*c6b0*/  ISETP.NE.AND P0, PT, R3, RZ, PT ;  /* 0x000000ff0300720c */ /* 0x000fda0003f05270 */
[----:B------:R-:W-:Y:S01]  /*c6c0*/  @P0 FFMA R12, R4, 1.84467440737095516160e+19, RZ ;  /* 0x5f800000040c0823 */ /* 0x000fe200000000ff */
[----:B------:R-:W-:Y:S08]  /*c6d0*/  @!P0 MUFU.RCP R11, R4 ;  /* 0x00000004000b8308 */ /* 0x000ff00000001000 */
[----:B------:R-:W1:Y:S02]  /*c6e0*/  @P0 MUFU.RCP R3, R12 ;  /* 0x0000000c00030308 */ /* 0x000e640000001000 */
[----:B-1----:R-:W-:-:S04]  /*c6f0*/  @P0 FFMA R13, R12, R3, -1 ;  /* 0xbf8000000c0d0423 */ /* 0x002fc80000000003 */
[----:B------:R-:W-:-:S04]  /*c700*/  @P0 FADD.FTZ R14, -R13, -RZ ;  /* 0x800000ff0d0e0221 */ /* 0x000fc80000010100 */
[----:B------:R-:W-:-:S04]  /*c710*/  @P0 FFMA R3, R3, R14, R3 ;  /* 0x0000000e03030223 */ /* 0x000fc80000000003 */
[----:B------:R-:W-:Y:S01]  /*c720*/  @P0 FFMA R11, R3, 1.84467440737095516160e+19, RZ ;  /* 0x5f800000030b0823 */ /* 0x000fe200000000ff */
[----:B------:R-:W-:Y:S06]  /*c730*/  BRA `(.L_x_83) ;  /* 0x0000000000887947 */ /* 0x000fec0003800000 */
.L_x_82:
[----:B------:R-:W-:-:S05]  /*c740*/  VIADD R21, R18, 0xffffff03 ;  /* 0xffffff0312157836 */ /* 0x000fca0000000000 */
[----:B------:R-:W-:-:S13]  /*c750*/  ISETP.GT.U32.AND P0, PT, R21, 0x1, PT ;  /* 0x000000011500780c */ /* 0x000fda0003f04070 */
[----:B------:R-:W-:Y:S05]  /*c760*/  @P0 BRA `(.L_x_84) ;  /* 0x0000000000780947 */ /* 0x000fea0003800000 */
[----:B------:R-:W-:Y:S02]  /*c770*/  LOP3.LUT R3, R4, 0x7fffff, RZ, 0xc0, !PT ;  /* 0x007fffff04037812 */ /* 0x000fe400078ec0ff */
[----:B------:R-:W-:Y:S02]  /*c780*/  MOV R14, 0x3 ;  /* 0x00000003000e7802 */ /* 0x000fe40000000f00 */
[----:B------:R-:W-:Y:S02]  /*c790*/  LOP3.LUT R3, R3, 0x3f800000, RZ, 0xfc, !PT ;  /* 0x3f80000003037812 */ /* 0x000fe400078efcff */
[----:B------:R-:W-:Y:S02]  /*c7a0*/  SHF.L.U32 R14, R14, R21, RZ ;  /* 0x000000150e0e7219 */ /* 0x000fe400000006ff */
[----:B------:R-:W1:Y:S02]  /*c7b0*/  MUFU.RCP R12, R3 ;  /* 0x00000003000c7308 */ /* 0x000e640000001000 */
[----:B-1----:R-:W-:-:S04]  /*c7c0*/  FFMA R11, R3, R12, -1 ;  /* 0xbf800000030b7423 */ /* 0x002fc8000000000c */
[----:B------:R-:W-:-:S04]  /*c7d0*/  FADD.FTZ R11, -R11, -RZ ;  /* 0x800000ff0b0b7221 */ /* 0x000fc80000010100 */
[CCC-:B------:R-:W-:Y:S01]  /*c7e0*/  FFMA.RM R13, R12.reuse, R11.reuse, R12.reuse ;  /* 0x0000000b0c0d7223 */ /* 0x1c0fe2000000400c */
[----:B------:R-:W-:-:S04]  /*c7f0*/  FFMA.RP R12, R12, R11, R12 ;  /* 0x0000000b0c0c7223 */ /* 0x000fc8000000800c */
[C---:B------:R-:W-:Y:S02]  /*c800*/  LOP3.LUT R11, R13.reuse, 0x7fffff, RZ, 0xc0, !PT ;  /* 0x007fffff0d0b7812 */ /* 0x040fe400078ec0ff */
[----:B------:R-:W-:Y:S02]  /*c810*/  FSETP.NEU.FTZ.AND P0, PT, R13, R12, PT ;  /* 0x0000000c0d00720b */ /* 0x000fe40003f1d000 */
[----:B------:R-:W-:Y:S02]  /*c820*/  LOP3.LUT R11, R11, 0x800000, RZ, 0xfc, !PT ;  /* 0x008000000b0b7812 */ /* 0x000fe400078efcff */
[----:B------:R-:W-:Y:S02]  /*c830*/  SEL R12, RZ, 0xffffffff, !P0 ;  /* 0xffffffffff0c7807 */ /* 0x000fe40004000000 */
[----:B------:R-:W-:Y:S02]  /*c840*/  LOP3.LUT R14, R14, R11, RZ, 0xc0, !PT ;  /* 0x0000000b0e0e7212 */ /* 0x000fe400078ec0ff */
[----:B------:R-:W-:-:S02]  /*c850*/  IADD3 R12, -R12, RZ, RZ ;  /* 0x000000ff0c0c7210 */ /* 0x000fc40007ffe1ff */
[-C--:B------:R-:W-:Y:S02]  /*c860*/  SHF.R.U32.HI R14, RZ, R21.reuse, R14 ;  /* 0x00000015ff0e7219 */ /* 0x080fe4000001160e */
[----:B------:R-:W-:Y:S02]  /*c870*/  LOP3.LUT P1, RZ, R12, R21, R11, 0xf8, !PT ;  /* 0x000000150cff7212 */ /* 0x000fe4000782f80b */
[C---:B------:R-:W-:Y:S02]  /*c880*/  LOP3.LUT P0, RZ, R14.reuse, 0x1, RZ, 0xc0, !PT ;  /* 0x000000010eff7812 */ /* 0x040fe4000780c0ff */
[----:B------:R-:W-:Y:S02]  /*c890*/  LOP3.LUT P2, RZ, R14, 0x2, RZ, 0xc0, !PT ;  /* 0x000000020eff7812 */ /* 0x000fe4000784c0ff */
[----:B------:R-:W-:Y:S02]  /*c8a0*/  IADD3 R12, R18, -0xfc, RZ ;  /* 0xffffff04120c7810 */ /* 0x000fe40007ffe0ff */
[----:B------:R-:W-:-:S02]  /*c8b0*/  PLOP3.LUT P0, PT, P0, P1, P2, 0xe0, 0x0 ;  /* 0x000000000000781c */ /* 0x000fc40000703c20 */
[----:B------:R-:W-:Y:S02]  /*c8c0*/  LOP3.LUT P1, RZ, R4, 0x7fffff, RZ, 0xc0, !PT ;  /* 0x007fffff04ff7812 */ /* 0x000fe4000782c0ff */
[----:B------:R-:W-:Y:S02]  /*c8d0*/  SEL R3, RZ, 0x1, !P0 ;  /* 0x00000001ff037807 */ /* 0x000fe40004000000 */
[----:B------:R-:W-:-:S03]  /*c8e0*/  SHF.R.U32.HI R11, RZ, R12, R11 ;  /* 0x0000000cff0b7219 */ /* 0x000fc6000001160b */
[----:B------:R-:W-:-:S05]  /*c8f0*/  IMAD.MOV R3, RZ, RZ, -R3 ;  /* 0x000000ffff037224 */ /* 0x000fca00078e0a03 */
[----:B------:R-:W-:-:S13]  /*c900*/  ISETP.GE.AND P0, PT, R3, RZ, PT ;  /* 0x000000ff0300720c */ /* 0x000fda0003f06270 */
[----:B------:R-:W-:-:S05]  /*c910*/  @!P0 IADD3 R11, R11, 0x1, RZ ;  /* 0x000000010b0b8810 */ /* 0x000fca0007ffe0ff */
[----:B------:R-:W-:-:S05]  /*c920*/  @!P1 IMAD.SHL.U32 R11, R11, 0x2, RZ ;  /* 0x000000020b0b9824 */ /* 0x000fca00078e00ff */
[----:B------:R-:W-:Y:S01]  /*c930*/  LOP3.LUT R11, R11, 0x80000000, R4, 0xf8, !PT ;  /* 0x800000000b0b7812 */ /* 0x000fe200078ef804 */
[----:B------:R-:W-:Y:S06]  /*c940*/  BRA `(.L_x_83) ;  /* 0x0000000000047947 */ /* 0x000fec0003800000 */
.L_x_84:
[----:B------:R1:W2:Y:S02]  /*c950*/  MUFU.RCP R11, R4 ;  /* 0x00000004000b7308 */ /* 0x0002a40000001000 */
.L_x_83:
[----:B------:R-:W-:Y:S05]  /*c960*/  BSYNC B2 ;  /* 0x0000000000027941 */ /* 0x000fea0003800000 */
.L_x_81:
[----:B------:R-:W-:Y:S02]  /*c970*/  MOV R12, R15 ;  /* 0x0000000f000c7202 */ /* 0x000fe40000000f00 */
[----:B------:R-:W-:-:S04]  /*c980*/  MOV R13, 0x0 ;  /* 0x00000000000d7802 */ /* 0x000fc80000000f00 */
[----:B-12---:R-:W-:Y:S05]  /*c990*/  RET.REL.NODEC R12 `(_ZN7cutlass13device_kernelINS_4fmha6kernel13FmhaKernelTmaINS1_10collective15FmhaMainloopTmaINS_6half_tEfN4cute5tupleIJNS7_1CILi64EEENS9_ILi128EEENS9_ILi112EEEEEENS4_13DefaultFusionEJEEENS4_15FmhaFwdEpilogueIS6_fNS8_IJSA_SC_SB_EEEEEJEEEEEvNT_6ParamsE) ;  /* 0xffffff340c987950 */ /* 0x006fea0003c3ffff */
.L_x_85:
[----:B------:R-:W-:-:S00]  /*c9a0*/  BRA `(.L_x_85) ;  /* 0xfffffffc00fc7947 */ /* 0x000fc0000383ffff */
[----:B------:R-:W-:-:S00]  /*c9b0*/  NOP ;  /* 0x0000000000007918 */ /* 0x000fc00000000000 */
        /* <DEDUP_REMOVED lines=12> */
.L_x_86:


//--------------------- .nv.global.init           --------------------------
	.section	.nv.global.init,"aw",@progbits
.nv.global.init:
	.type		$str$23,@object
	.size		$str$23,($str$24 - $str$23)
$str$23:
        /*0000*/ 	.byte	0x28, 0x61, 0x64, 0x64, 0x72, 0x65, 0x73, 0x73, 0x20, 0x26, 0x20, 0x6d, 0x61, 0x73, 0x6b, 0x29
        /*0010*/ 	.byte	0x20, 0x3d, 0x3d, 0x20, 0x30, 0x00
	.type		$str$24,@object
	.size		$str$24,(__unnamed_1 - $str$24)
$str$24:
        /*0016*/ 	.byte	0x2f, 0x74, 0x6d, 0x70, 0x2f, 0x63, 0x75, 0x74, 0x6c, 0x61, 0x73, 0x73, 0x5f, 0x73, 0x77, 0x65
        /*0026*/ 	.byte	0x65, 0x70, 0x5f, 0x73, 0x72, 0x63, 0x2f, 0x69, 0x6e, 0x63, 0x6c, 0x75, 0x64, 0x65, 0x2f, 0x63
        /*0036*/ 	.byte	0x75, 0x74, 0x65, 0x2f, 0x70, 0x6f, 0x69, 0x6e, 0x74, 0x65, 0x72, 0x5f, 0x66, 0x6c, 0x61, 0x67
        /*0046*/ 	.byte	0x67, 0x65, 0x64, 0x2e, 0x68, 0x70, 0x70, 0x00
	.type		__unnamed_1,@object
	.size		__unnamed_1,(__unnamed_2 - __unnamed_1)
__unnamed_1:
        /*004e*/ 	.byte	0x61, 0x75, 0x74, 0x6f, 0x20, 0x63, 0x75, 0x74, 0x65, 0x3a, 0x3a, 0x61, 0x73, 0x5f, 0x70, 0x6f
        /* <DEDUP_REMOVED lines=27> */
        /*020e*/ 	.byte	0x3e, 0x3e, 0x3e, 0x3e, 0x3e, 0x5d, 0x00
	.type		__unnamed_2,@object
	.size		__unnamed_2,(.L_1 - __unnamed_2)
__unnamed_2:
        /* <DEDUP_REMOVED lines=29> */
.L_1:


//--------------------- .nv.shared._ZN7cutlass13device_kernelINS_4fmha6kernel13FmhaKernelTmaINS1_10collective15FmhaMainloopTmaINS_6half_tEfN4cute5tupleIJNS7_1CILi64EEENS9_ILi128EEENS9_ILi112EEEEEENS4_13DefaultFusionEJEEENS4_15FmhaFwdEpilogueIS6_fNS8_IJSA_SC_SB_EEEEEJEEEEEvNT_6ParamsE --------------------------
	.section	.nv.shared._ZN7cutlass13device_kernelINS_4fmha6kernel13FmhaKernelTmaINS1_10collective15FmhaMainloopTmaINS_6half_tEfN4cute5tupleIJNS7_1CILi64EEENS9_ILi128EEENS9_ILi112EEEEEENS4_13DefaultFusionEJEEENS4_15FmhaFwdEpilogueIS6_fNS8_IJSA_SC_SB_EEEEEJEEEEEvNT_6ParamsE,"aw",@nobits
	.sectionflags	@""
	.align	16
	.zero		1024


//--------------------- .nv.shared.reserved.0     --------------------------
	.section	.nv.shared.reserved.0,"aw",@nobits
	.weak		__nv_reservedSMEM_offset_0_alias
	.size		__nv_reservedSMEM_offset_0_alias, 0, 0
	.other		__nv_reservedSMEM_offset_0_alias,@"STO_CUDA_RESERVED_SHARED STV_DEFAULT"
__nv_reservedSMEM_offset_0_alias:
	.zero		0


//--------------------- .nv.global                --------------------------
	.section	.nv.global,"aw",@nobits
.nv.global:
	.type		_ZN39_INTERNAL_95c68f0c_4_k_cu_6115ba09_28174cute1_E,@object
	.size		_ZN39_INTERNAL_95c68f0c_4_k_cu_6115ba09_28174cute1_E,(_ZN39_INTERNAL_95c68f0c_4_k_cu_6115ba09_28174cuda3std3__45__cpo6cbeginE - _ZN39_INTERNAL_95c68f0c_4_k_cu_6115ba09_28174cute1_E)
_ZN39_INTERNAL_95c68f0c_4_k_cu_6115ba09_28174cute1_E:
	.zero		1
	.type		_ZN39_INTERNAL_95c68f0c_4_k_cu_6115ba09_28174cuda3std3__45__cpo6cbeginE,@object
	.size		_ZN39_INTERNAL_95c68f0c_4_k_cu_6115ba09_28174cuda3std3__45__cpo6cbeginE,(_ZN39_INTERNAL_95c68f0c_4_k_cu_6115ba09_28174cuda3std3__48in_placeE - _ZN39_INTERNAL_95c68f0c_4_k_cu_6115ba09_28174cuda3std3__45__cpo6cbeginE)
_ZN39_INTERNAL_95c68f0c_4_k_cu_6115ba09_28174cuda3std3__45__cpo6cbeginE:
	.zero		1
	.type		_ZN39_INTERNAL_95c68f0c_4_k_cu_6115ba09_28174cuda3std3__48in_placeE,@object
	.size		_ZN39_INTERNAL_95c68f0c_4_k_cu_6115ba09_28174cuda3std3__48in_placeE,(_ZN39_INTERNAL_95c68f0c_4_k_cu_6115ba09_28174cuda3std6ranges3__45__cpo9iter_moveE - _ZN39_INTERNAL_95c68f0c_4_k_cu_6115ba09_28174cuda3std3__48in_placeE)
_ZN39_INTERNAL_95c68f0c_4_k_cu_6115ba09_28174cuda3std3__48in_placeE:
	.zero		1
	.type		_ZN39_INTERNAL_95c68f0c_4_k_cu_6115ba09_28174cuda3std6ranges3__45__cpo9iter_moveE,@object
	.size		_ZN39_INTERNAL_95c68f0c_4_k_cu_6115ba09_28174cuda3std6ranges3__45__cpo9iter_moveE,(_ZN39_INTERNAL_95c68f0c_4_k_cu_6115ba09_28174cuda3std3__45__cpo5beginE - _ZN39_INTERNAL_95c68f0c_4_k_cu_6115ba09_28174cuda3std6ranges3__45__cpo9iter_moveE)
_ZN39_INTERNAL_95c68f0c_4_k_cu_6115ba09_28174cuda3std6ranges3__45__cpo9iter_moveE:
	.zero		1
	.type		_ZN39_INTERNAL_95c68f0c_4_k_cu_6115ba09_28174cuda3std3__45__cpo5beginE,@object
	.size		_ZN39_INTERNAL_95c68f0c_4_k_cu_6115ba09_28174cuda3std3__45__cpo5beginE,(_ZN39_INTERNAL_95c68f0c_4_k_cu_6115ba09_28174cuda3std3__441_GLOBAL__N__95c68f0c_4_k_cu_6115ba09_28176ignoreE - _ZN39_INTERNAL_95c68f0c_4_k_cu_6115ba09_28174cuda3std3__45__cpo5beginE)
_ZN39_INTERNAL_95c68f0c_4_k_cu_6115ba09_28174cuda3std3__45__cpo5beginE:
	.zero		1
	.type		_ZN39_INTERNAL_95c68f0c_4_k_cu_6115ba09_28174cuda3std3__441_GLOBAL__N__95c68f0c_4_k_cu_6115ba09_28176ignoreE,@object
	.size		_ZN39_INTERNAL_95c68f0c_4_k_cu_6115ba09_28174cuda3std3__441_GLOBAL__N__95c68f0c_4_k_cu_6115ba09_28176ignoreE,(_ZN39_INTERNAL_95c68f0c_4_k_cu_6115ba09_28174cute7productE - _ZN39_INTERNAL_95c68f0c_4_k_cu_6115ba09_28174cuda3std3__441_GLOBAL__N__95c68f0c_4_k_cu_6115ba09_28176ignoreE)
_ZN39_INTERNAL_95c68f0c_4_k_cu_6115ba09_28174cuda3std3__441_GLOBAL__N__95c68f0c_4_k_cu_6115ba09_28176ignoreE:
	.zero		1
	.type		_ZN39_INTERNAL_95c68f0c_4_k_cu_6115ba09_28174cute7productE,@object
	.size		_ZN39_INTERNAL_95c68f0c_4_k_cu_6115ba09_28174cute7productE,(_ZN39_INTERNAL_95c68f0c_4_k_cu_6115ba09_28174cuda3std3__45__cpo3endE - _ZN39_INTERNAL_95c68f0c_4_k_cu_6115ba09_28174cute7productE)
_ZN39_INTERNAL_95c68f0c_4_k_cu_6115ba09_28174cute7productE:
	.zero		1
	.type		_ZN39_INTERNAL_95c68f0c_4_k_cu_6115ba09_28174cuda3std3__45__cpo3endE,@object
	.size		_ZN39_INTERNAL_95c68f0c_4_k_cu_6115ba09_28174cuda3std3__45__cpo3endE,(_ZN39_INTERNAL_95c68f0c_4_k_cu_6115ba09_28174cuda3std3__419piecewise_constructE - _ZN39_INTERNAL_95c68f0c_4_k_cu_6115ba09_28174cuda3std3__45__cpo3endE)
_ZN39_INTERNAL_95c68f0c_4_k_cu_6115ba09_28174cuda3std3__45__cpo3endE:
	.zero		1
	.type		_ZN39_INTERNAL_95c68f0c_4_k_cu_6115ba09_28174cuda3std3__419piecewise_constructE,@object
	.size		_ZN39_INTERNAL_95c68f0c_4_k_cu_6115ba09_28174cuda3std3__419piecewise_constructE,(_ZN39_INTERNAL_95c68f0c_4_k_cu_6115ba09_28174cuda3std3__45__cpo4cendE - _ZN39_INTERNAL_95c68f0c_4_k_cu_6115ba09_28174cuda3std3__419piecewise_constructE)
_ZN39_INTERNAL_95c68f0c_4_k_cu_6115ba09_28174cuda3std3__419piecewise_constructE:
	.zero		1
	.type		_ZN39_INTERNAL_95c68f0c_4_k_cu_6115ba09_28174cuda3std3__45__cpo4cendE,@object
	.size		_ZN39_INTERNAL_95c68f0c_4_k_cu_6115ba09_28174cuda3std3__45__cpo4cendE,(_ZN39_INTERNAL_95c68f0c_4_k_cu_6115ba09_28174cuda3std6ranges3__45__cpo4swapE - _ZN39_INTERNAL_95c68f0c_4_k_cu_6115ba09_28174cuda3std3__45__cpo4cendE)
_ZN39_INTERNAL_95c68f0c_4_k_cu_6115ba09_28174cuda3std3__45__cpo4cendE:
	.zero		1
	.type		_ZN39_INTERNAL_95c68f0c_4_k_cu_6115ba09_28174cuda3std6ranges3__45__cpo4swapE,@object
	.size		_ZN39_INTERNAL_95c68f0c_4_k_cu_6115ba09_28174cuda3std6ranges3__45__cpo4swapE,(.L_9 - _ZN39_INTERNAL_95c68f0c_4_k_cu_6115ba09_28174cuda3std6ranges3__45__cpo4swapE)
_ZN39_INTERNAL_95c68f0c_4_k_cu_6115ba09_28174cuda3std6ranges3__45__cpo4swapE:
	.zero		1
.L_9:


//--------------------- .nv.constant0._ZN7cutlass13device_kernelINS_4fmha6kernel13FmhaKernelTmaINS1_10collective15FmhaMainloopTmaINS_6half_tEfN4cute5tupleIJNS7_1CILi64EEENS9_ILi128EEENS9_ILi112EEEEEENS4_13DefaultFusionEJEEENS4_15FmhaFwdEpilogueIS6_fNS8_IJSA_SC_SB_EEEEEJEEEEEvNT_6ParamsE --------------------------
	.section	.nv.constant0._ZN7cutlass13device_kernelINS_4fmha6kernel13FmhaKernelTmaINS1_10collective15FmhaMainloopTmaINS_6half_tEfN4cute5tupleIJNS7_1CILi64EEENS9_ILi128EEENS9_ILi112EEEEEENS4_13DefaultFusionEJEEENS4_15FmhaFwdEpilogueIS6_fNS8_IJSA_SC_SB_EEEEEJEEEEEvNT_6ParamsE,"a",@progbits
	.sectionflags	@""
	.align	4
.nv.constant0._ZN7cutlass13device_kernelINS_4fmha6kernel13FmhaKernelTmaINS1_10collective15FmhaMainloopTmaINS_6half_tEfN4cute5tupleIJNS7_1CILi64EEENS9_ILi128EEENS9_ILi112EEEEEENS4_13DefaultFusionEJEEENS4_15FmhaFwdEpilogueIS6_fNS8_IJSA_SC_SB_EEEEEJEEEEEvNT_6ParamsE:
	.zero		2688


//--------------------- SYMBOLS --------------------------

	.type		.nv.reservedSmem.offset0,@object
	.size		.nv.reservedSmem.offset0,0x4
	.type		__assertfail,@function
